def matmul_kernel(
    a_ptr,
    b_ptr,
    c_ptr,
    M,
    N,
    K,
    stride_am,
    stride_ak,
    stride_bk,
    stride_bn,
    stride_cm,
    stride_cn,
    BLOCK_M: tl.constexpr,
    BLOCK_N: tl.constexpr,
    BLOCK_K: tl.constexpr,
    GROUP_M: tl.constexpr,
):
    pid = tl.program_id(axis=0)
    num_pid_m = tl.cdiv(M, BLOCK_M)
    num_pid_n = tl.cdiv(N, BLOCK_N)
    num_pid_in_group = GROUP_M * num_pid_n
    group_id = pid // num_pid_in_group
    first_pid_m = group_id * GROUP_M
    group_size_m = min(num_pid_m - first_pid_m, GROUP_M)
    pid_m = first_pid_m + ((pid % num_pid_in_group) % group_size_m)
    pid_n = (pid % num_pid_in_group) // group_size_m

    offs_am = (pid_m * BLOCK_M + tl.arange(0, BLOCK_M)) % M
    offs_bn = (pid_n * BLOCK_N + tl.arange(0, BLOCK_N)) % N
    offs_k = tl.arange(0, BLOCK_K)
    a_ptrs = a_ptr + offs_am[:, None] * stride_am + offs_k[None, :] * stride_ak
    b_ptrs = b_ptr + offs_k[:, None] * stride_bk + offs_bn[None, :] * stride_bn

    acc = tl.zeros((BLOCK_M, BLOCK_N), dtype=tl.float32)
    for kk in range(0, tl.cdiv(K, BLOCK_K)):
        a = tl.load(a_ptrs, mask=offs_k[None, :] < K - kk * BLOCK_K, other=0.0)
        b = tl.load(b_ptrs, mask=offs_k[:, None] < K - kk * BLOCK_K, other=0.0)
        acc = tl.dot(a, b, acc)
        a_ptrs += BLOCK_K * stride_ak
        b_ptrs += BLOCK_K * stride_bk

    c = acc.to(c_ptr.dtype.element_ty)
    offs_cm = pid_m * BLOCK_M + tl.arange(0, BLOCK_M)
    offs_cn = pid_n * BLOCK_N + tl.arange(0, BLOCK_N)
    c_ptrs = c_ptr + offs_cm[:, None] * stride_cm + offs_cn[None, :] * stride_cn
    mask = (offs_cm[:, None] < M) & (offs_cn[None, :] < N)
    tl.store(c_ptrs, c, mask=mask)

# config = {"BLOCK_K": 32, "BLOCK_M": 64, "BLOCK_N": 64, "GROUP_M": 8, "arch": "sm_90", "dtype": "bf16", "num_ctas": 1, "num_stages": 2, "num_warps": 4}
# arch = sm_90


// ===== COMPILED SASS (sm_90a) =====

	.target	sm_90a

	.elftype	@"ET_EXEC"


//--------------------- .note.nv.tkinfo           --------------------------
	.section	.note.nv.tkinfo,"",@"SHT_NOTE"
	.sectionflags	@"SHF_NOTE_NV_TKINFO"
	.tkinfo
        /*0018*/ 	.word	0x00000002
        /*0030*/ 	.string	""
        /*0030*/ 	.string	"ptxas"
        /*0030*/ 	.string	"Cuda compilation tools, release 13.0, V13.0.88"
        /*0030*/ 	.string	"Build cuda_13.0.r13.0/compiler.36424714_0"
        /*0030*/ 	.string	"-v  -suppress-debug-info  -lineinfo  -arch sm_90a "



//--------------------- .note.nv.cuinfo           --------------------------
	.section	.note.nv.cuinfo,"",@"SHT_NOTE"
	.sectionflags	@"SHF_NOTE_NV_CUINFO"
        /*0018*/ 	.short	0x0002
        /*001a*/ 	.short	0x005a
        /*001c*/ 	.short	0x0082
	.zero		2


//--------------------- .nv.info                  --------------------------
	.section	.nv.info,"",@"SHT_CUDA_INFO"
	.align	4


	//----- nvinfo : EIATTR_REGCOUNT
	.align		4
        /*0000*/ 	.byte	0x04, 0x2f
        /*0002*/ 	.short	(.L_1 - .L_0)
	.align		4
.L_0:
        /*0004*/ 	.word	index@(matmul_kernel)
        /*0008*/ 	.word	0x00000080


	//----- nvinfo : EIATTR_FRAME_SIZE
	.align		4
.L_1:
        /*000c*/ 	.byte	0x04, 0x11
        /*000e*/ 	.short	(.L_3 - .L_2)
	.align		4
.L_2:
        /*0010*/ 	.word	index@(matmul_kernel)
        /*0014*/ 	.word	0x00000000


	//----- nvinfo : EIATTR_MIN_STACK_SIZE
	.align		4
.L_3:
        /*0018*/ 	.byte	0x04, 0x12
        /*001a*/ 	.short	(.L_5 - .L_4)
	.align		4
.L_4:
        /*001c*/ 	.word	index@(matmul_kernel)
        /*0020*/ 	.word	0x00000000
.L_5:


//--------------------- .nv.compat                --------------------------
	.section	.nv.compat,"",@"SHT_CUDA_COMPAT_INFO"
	.align	4
        /*0000*/ 	.byte	0x02, 0x09, 0x01, 0x00, 0x02, 0x02, 0x04, 0x00, 0x02, 0x05, 0x05, 0x00, 0x03, 0x07, 0x01, 0x01
        /*0010*/ 	.byte	0x02, 0x03, 0x00, 0x00, 0x02, 0x06, 0x01, 0x00, 0x04, 0x0b, 0x08, 0x00, 0x00, 0x00, 0x00, 0x00
        /*0020*/ 	.byte	0x00, 0x00, 0x00, 0x00


//--------------------- .nv.info.matmul_kernel    --------------------------
	.section	.nv.info.matmul_kernel,"",@"SHT_CUDA_INFO"
	.sectionflags	@""
	.align	4


	//----- nvinfo : EIATTR_CUDA_API_VERSION
	.align		4
        /*0000*/ 	.byte	0x04, 0x37
        /*0002*/ 	.short	(.L_7 - .L_6)
.L_6:
        /*0004*/ 	.word	0x00000082


	//----- nvinfo : EIATTR_KPARAM_INFO
	.align		4
.L_7:
        /*0008*/ 	.byte	0x04, 0x17
        /*000a*/ 	.short	(.L_9 - .L_8)
.L_8:
        /*000c*/ 	.word	0x00000000
        /*0010*/ 	.short	0x000d
        /*0012*/ 	.short	0x0048
        /*0014*/ 	.byte	0x00, 0xf4, 0x21, 0x00


	//----- nvinfo : EIATTR_KPARAM_INFO
	.align		4
.L_9:
        /*0018*/ 	.byte	0x04, 0x17
        /*001a*/ 	.short	(.L_11 - .L_10)
.L_10:
        /*001c*/ 	.word	0x00000000
        /*0020*/ 	.short	0x000c
        /*0022*/ 	.short	0x0040
        /*0024*/ 	.byte	0x00, 0xf4, 0x21, 0x00


	//----- nvinfo : EIATTR_KPARAM_INFO
	.align		4
.L_11:
        /*0028*/ 	.byte	0x04, 0x17
        /*002a*/ 	.short	(.L_13 - .L_12)
.L_12:
        /*002c*/ 	.word	0x00000000
        /*0030*/ 	.short	0x000b
        /*0032*/ 	.short	0x0038
        /*0034*/ 	.byte	0x00, 0xf0, 0x11, 0x00


	//----- nvinfo : EIATTR_KPARAM_INFO
	.align		4
.L_13:
        /*0038*/ 	.byte	0x04, 0x17
        /*003a*/ 	.short	(.L_15 - .L_14)
.L_14:
        /*003c*/ 	.word	0x00000000
        /*0040*/ 	.short	0x000a
        /*0042*/ 	.short	0x0034
        /*0044*/ 	.byte	0x00, 0xf0, 0x11, 0x00


	//----- nvinfo : EIATTR_KPARAM_INFO
	.align		4
.L_15:
        /*0048*/ 	.byte	0x04, 0x17
        /*004a*/ 	.short	(.L_17 - .L_16)
.L_16:
        /*004c*/ 	.word	0x00000000
        /*0050*/ 	.short	0x0009
        /*0052*/ 	.short	0x0030
        /*0054*/ 	.byte	0x00, 0xf0, 0x11, 0x00


	//----- nvinfo : EIATTR_KPARAM_INFO
	.align		4
.L_17:
        /*0058*/ 	.byte	0x04, 0x17
        /*005a*/ 	.short	(.L_19 - .L_18)
.L_18:
        /*005c*/ 	.word	0x00000000
        /*0060*/ 	.short	0x0008
        /*0062*/ 	.short	0x002c
        /*0064*/ 	.byte	0x00, 0xf0, 0x11, 0x00


	//----- nvinfo : EIATTR_KPARAM_INFO
	.align		4
.L_19:
        /*0068*/ 	.byte	0x04, 0x17
        /*006a*/ 	.short	(.L_21 - .L_20)
.L_20:
        /*006c*/ 	.word	0x00000000
        /*0070*/ 	.short	0x0007
        /*0072*/ 	.short	0x0028
        /*0074*/ 	.byte	0x00, 0xf0, 0x11, 0x00


	//----- nvinfo : EIATTR_KPARAM_INFO
	.align		4
.L_21:
        /*0078*/ 	.byte	0x04, 0x17
        /*007a*/ 	.short	(.L_23 - .L_22)
.L_22:
        /*007c*/ 	.word	0x00000000
        /*0080*/ 	.short	0x0006
        /*0082*/ 	.short	0x0024
        /*0084*/ 	.byte	0x00, 0xf0, 0x11, 0x00


	//----- nvinfo : EIATTR_KPARAM_INFO
	.align		4
.L_23:
        /*0088*/ 	.byte	0x04, 0x17
        /*008a*/ 	.short	(.L_25 - .L_24)
.L_24:
        /*008c*/ 	.word	0x00000000
        /*0090*/ 	.short	0x0005
        /*0092*/ 	.short	0x0020
        /*0094*/ 	.byte	0x00, 0xf0, 0x11, 0x00


	//----- nvinfo : EIATTR_KPARAM_INFO
	.align		4
.L_25:
        /*0098*/ 	.byte	0x04, 0x17
        /*009a*/ 	.short	(.L_27 - .L_26)
.L_26:
        /*009c*/ 	.word	0x00000000
        /*00a0*/ 	.short	0x0004
        /*00a2*/ 	.short	0x001c
        /*00a4*/ 	.byte	0x00, 0xf0, 0x11, 0x00


	//----- nvinfo : EIATTR_KPARAM_INFO
	.align		4
.L_27:
        /*00a8*/ 	.byte	0x04, 0x17
        /*00aa*/ 	.short	(.L_29 - .L_28)
.L_28:
        /*00ac*/ 	.word	0x00000000
        /*00b0*/ 	.short	0x0003
        /*00b2*/ 	.short	0x0018
        /*00b4*/ 	.byte	0x00, 0xf0, 0x11, 0x00


	//----- nvinfo : EIATTR_KPARAM_INFO
	.align		4
.L_29:
        /*00b8*/ 	.byte	0x04, 0x17
        /*00ba*/ 	.short	(.L_31 - .L_30)
.L_30:
        /*00bc*/ 	.word	0x00000000
        /*00c0*/ 	.short	0x0002
        /*00c2*/ 	.short	0x0010
        /*00c4*/ 	.byte	0x00, 0xf4, 0x21, 0x00


	//----- nvinfo : EIATTR_KPARAM_INFO
	.align		4
.L_31:
        /*00c8*/ 	.byte	0x04, 0x17
        /*00ca*/ 	.short	(.L_33 - .L_32)
.L_32:
        /*00cc*/ 	.word	0x00000000
        /*00d0*/ 	.short	0x0001
        /*00d2*/ 	.short	0x0008
        /*00d4*/ 	.byte	0x00, 0xf4, 0x21, 0x00


	//----- nvinfo : EIATTR_KPARAM_INFO
	.align		4
.L_33:
        /*00d8*/ 	.byte	0x04, 0x17
        /*00da*/ 	.short	(.L_35 - .L_34)
.L_34:
        /*00dc*/ 	.word	0x00000000
        /*00e0*/ 	.short	0x0000
        /*00e2*/ 	.short	0x0000
        /*00e4*/ 	.byte	0x00, 0xf4, 0x21, 0x00


	//----- nvinfo : EIATTR_SPARSE_MMA_MASK
	.align		4
.L_35:
        /*00e8*/ 	.byte	0x03, 0x50
        /*00ea*/ 	.short	0x0000


	//----- nvinfo : EIATTR_MAXREG_COUNT
	.align		4
        /*00ec*/ 	.byte	0x03, 0x1b
        /*00ee*/ 	.short	0x00ff


	//----- nvinfo : EIATTR_NUM_BARRIERS
	.align		4
        /*00f0*/ 	.byte	0x02, 0x4c
        /*00f2*/ 	.byte	0x01
	.zero		1


	//----- nvinfo : EIATTR_MERCURY_ISA_VERSION
	.align		4
        /*00f4*/ 	.byte	0x03, 0x5f
        /*00f6*/ 	.short	0x0101


	//----- nvinfo : EIATTR_EXIT_INSTR_OFFSETS
	.align		4
        /*00f8*/ 	.byte	0x04, 0x1c
        /*00fa*/ 	.short	(.L_37 - .L_36)


	//   ....[0]....
.L_36:
        /*00fc*/ 	.word	0x00003a70


	//   ....[1]....
        /*0100*/ 	.word	0x00003aa0


	//----- nvinfo : EIATTR_REQNTID
	.align		4
.L_37:
        /*0104*/ 	.byte	0x04, 0x10
        /*0106*/ 	.short	(.L_39 - .L_38)
.L_38:
        /*0108*/ 	.word	0x00000080
        /*010c*/ 	.word	0x00000001
        /*0110*/ 	.word	0x00000001


	//----- nvinfo : EIATTR_CBANK_PARAM_SIZE
	.align		4
.L_39:
        /*0114*/ 	.byte	0x03, 0x19
        /*0116*/ 	.short	0x0050


	//----- nvinfo : EIATTR_PARAM_CBANK
	.align		4
        /*0118*/ 	.byte	0x04, 0x0a
        /*011a*/ 	.short	(.L_41 - .L_40)
	.align		4
.L_40:
        /*011c*/ 	.word	index@(.nv.constant0.matmul_kernel)
        /*0120*/ 	.short	0x0210
        /*0122*/ 	.short	0x0050


	//----- nvinfo : EIATTR_SW_WAR
	.align		4
.L_41:
        /*0124*/ 	.byte	0x04, 0x36
        /*0126*/ 	.short	(.L_43 - .L_42)
.L_42:
        /*0128*/ 	.word	0x00000008
.L_43:


//--------------------- .nv.callgraph             --------------------------
	.section	.nv.callgraph,"",@"SHT_CUDA_CALLGRAPH"
	.align	4
	.sectionentsize	8
	.align		4
        /*0000*/ 	.word	0x00000000
	.align		4
        /*0004*/ 	.word	0xffffffff
	.align		4
        /*0008*/ 	.word	0x00000000
	.align		4
        /*000c*/ 	.word	0xfffffffe
	.align		4
        /*0010*/ 	.word	0x00000000
	.align		4
        /*0014*/ 	.word	0xfffffffd
	.align		4
        /*0018*/ 	.word	0x00000000
	.align		4
        /*001c*/ 	.word	0xfffffffc


//--------------------- .text.matmul_kernel       --------------------------
	.section	.text.matmul_kernel,"ax",@progbits
	.align	128
        .global         matmul_kernel
        .type           matmul_kernel,@function
        .size           matmul_kernel,(.L_x_3 - matmul_kernel)
        .other          matmul_kernel,@"STO_CUDA_ENTRY STV_DEFAULT"
matmul_kernel:
.text.matmul_kernel:
[----:B------:R-:W-:Y:S08]  /*0000*/  LDC R1, c[0x0][0x28] ;  /* 0x00000a00ff017b82 */ /* 0x000ff00000000800 */
[----:B------:R-:W0:Y:S01]  /*0010*/  LDC.64 R8, c[0x0][0x228] ;  /* 0x00008a00ff087b82 */ /* 0x000e220000000a00 */
[----:B------:R-:W1:Y:S01]  /*0020*/  S2R R5, SR_CTAID.X ;  /* 0x0000000000057919 */ /* 0x000e620000002500 */
[----:B------:R-:W-:Y:S01]  /*0030*/  UMOV UR4, 0x400 ;  /* 0x0000040000047882 */ /* 0x000fe20000000000 */
[----:B------:R-:W-:Y:S01]  /*0040*/  ULDC.64 UR14, c[0x0][0x208] ;  /* 0x00008200000e7ab9 */ /* 0x000fe20000000a00 */
[----:B------:R-:W-:Y:S01]  /*0050*/  CS2R R28, SRZ ;  /* 0x00000000001c7805 */ /* 0x000fe2000001ff00 */
[----:B------:R-:W2:Y:S01]  /*0060*/  S2R R18, SR_TID.X ;  /* 0x0000000000127919 */ /* 0x000ea20000002100 */
[----:B------:R-:W-:-:S02]  /*0070*/  CS2R R30, SRZ ;  /* 0x00000000001e7805 */ /* 0x000fc4000001ff00 */
[----:B------:R-:W-:Y:S01]  /*0080*/  CS2R R32, SRZ ;  /* 0x0000000000207805 */ /* 0x000fe2000001ff00 */
[----:B------:R-:W3:Y:S01]  /*0090*/  LDC R92, c[0x0][0x230] ;  /* 0x00008c00ff5c7b82 */ /* 0x000ee20000000800 */
[----:B------:R-:W-:Y:S02]  /*00a0*/  CS2R R34, SRZ ;  /* 0x0000000000227805 */ /* 0x000fe4000001ff00 */
[----:B------:R-:W-:Y:S02]  /*00b0*/  CS2R R40, SRZ ;  /* 0x0000000000287805 */ /* 0x000fe4000001ff00 */
[----:B------:R-:W-:Y:S02]  /*00c0*/  CS2R R42, SRZ ;  /* 0x00000000002a7805 */ /* 0x000fe4000001ff00 */
[----:B------:R-:W-:Y:S02]  /*00d0*/  CS2R R48, SRZ ;  /* 0x0000000000307805 */ /* 0x000fe4000001ff00 */
[----:B------:R-:W-:Y:S01]  /*00e0*/  CS2R R50, SRZ ;  /* 0x0000000000327805 */ /* 0x000fe2000001ff00 */
[----:B------:R-:W4:Y:S01]  /*00f0*/  S2UR UR12, SR_CgaCtaId ;  /* 0x00000000000c79c3 */ /* 0x000f220000008800 */
[----:B0-----:R-:W-:-:S05]  /*0100*/  VIADD R0, R9, 0x3f ;  /* 0x0000003f09007836 */ /* 0x001fca0000000000 */
[----:B------:R-:W-:Y:S01]  /*0110*/  SHF.R.S32.HI R3, RZ, 0x1f, R0 ;  /* 0x0000001fff037819 */ /* 0x000fe20000011400 */
[----:B---3--:R-:W-:-:S03]  /*0120*/  VIADD R92, R92, 0x1f ;  /* 0x0000001f5c5c7836 */ /* 0x008fc60000000000 */
[----:B------:R-:W-:Y:S02]  /*0130*/  LEA.HI R3, R3, R0, RZ, 0x6 ;  /* 0x0000000003037211 */ /* 0x000fe400078f30ff */
[----:B-1----:R-:W-:Y:S02]  /*0140*/  IABS R10, R5 ;  /* 0x00000005000a7213 */ /* 0x002fe40000000000 */
[----:B------:R-:W-:Y:S02]  /*0150*/  SHF.R.S32.HI R3, RZ, 0x6, R3 ;  /* 0x00000006ff037819 */ /* 0x000fe40000011403 */
[----:B--2---:R-:W-:Y:S01]  /*0160*/  SHF.R.U32.HI R16, RZ, 0x6, R18 ;  /* 0x00000006ff107819 */ /* 0x004fe20000011612 */
[----:B----4-:R-:W-:Y:S02]  /*0170*/  ULEA UR12, UR12, UR4, 0x18 ;  /* 0x000000040c0c7291 */ /* 0x010fe4000f8ec03f */
[----:B------:R-:W-:Y:S01]  /*0180*/  IMAD.SHL.U32 R4, R3, 0x8, RZ ;  /* 0x0000000803047824 */ /* 0x000fe200078e00ff */
[----:B------:R-:W-:-:S04]  /*0190*/  SGXT.U32 R16, R16, 0x1 ;  /* 0x000000011010781a */ /* 0x000fc80000000000 */
[-C--:B------:R-:W-:Y:S02]  /*01a0*/  IABS R7, R4.reuse ;  /* 0x0000000400077213 */ /* 0x080fe40000000000 */
[----:B------:R-:W-:Y:S02]  /*01b0*/  IABS R12, R4 ;  /* 0x00000004000c7213 */ /* 0x000fe40000000000 */
[----:B------:R-:W0:Y:S08]  /*01c0*/  I2F.RP R0, R7 ;  /* 0x0000000700007306 */ /* 0x000e300000209400 */
[----:B0-----:R-:W0:Y:S02]  /*01d0*/  MUFU.RCP R0, R0 ;  /* 0x0000000000007308 */ /* 0x001e240000001000 */
[----:B0-----:R-:W-:-:S02]  /*01e0*/  VIADD R2, R0, 0xffffffe ;  /* 0x0ffffffe00027836 */ /* 0x001fc40000000000 */
[----:B------:R-:W-:-:S04]  /*01f0*/  IMAD.MOV R0, RZ, RZ, -R12 ;  /* 0x000000ffff007224 */ /* 0x000fc800078e0a0c */
[----:B------:R0:W1:Y:S02]  /*0200*/  F2I.FTZ.U32.TRUNC.NTZ R3, R2 ;  /* 0x0000000200037305 */ /* 0x000064000021f000 */
[----:B0-----:R-:W-:Y:S02]  /*0210*/  IMAD.MOV.U32 R2, RZ, RZ, RZ ;  /* 0x000000ffff027224 */ /* 0x001fe400078e00ff */
[----:B-1----:R-:W-:-:S04]  /*0220*/  IMAD.MOV R6, RZ, RZ, -R3 ;  /* 0x000000ffff067224 */ /* 0x002fc800078e0a03 */
[----:B------:R-:W-:Y:S02]  /*0230*/  IMAD R11, R6, R7, RZ ;  /* 0x00000007060b7224 */ /* 0x000fe400078e02ff */
[----:B------:R-:W-:Y:S02]  /*0240*/  IMAD.MOV.U32 R6, RZ, RZ, R10 ;  /* 0x000000ffff067224 */ /* 0x000fe400078e000a */
[----:B------:R-:W-:-:S06]  /*0250*/  IMAD.HI.U32 R3, R3, R11, R2 ;  /* 0x0000000b03037227 */ /* 0x000fcc00078e0002 */
[----:B------:R-:W-:-:S04]  /*0260*/  IMAD.HI.U32 R3, R3, R6, RZ ;  /* 0x0000000603037227 */ /* 0x000fc800078e00ff */
[----:B------:R-:W-:-:S05]  /*0270*/  IMAD R0, R3, R0, R6 ;  /* 0x0000000003007224 */ /* 0x000fca00078e0206 */
[----:B------:R-:W-:-:S13]  /*0280*/  ISETP.GT.U32.AND P1, PT, R7, R0, PT ;  /* 0x000000000700720c */ /* 0x000fda0003f24070 */
[----:B------:R-:W-:Y:S02]  /*0290*/  @!P1 IMAD.IADD R0, R0, 0x1, -R7 ;  /* 0x0000000100009824 */ /* 0x000fe400078e0a07 */
[----:B------:R-:W-:Y:S01]  /*02a0*/  @!P1 VIADD R3, R3, 0x1 ;  /* 0x0000000103039836 */ /* 0x000fe20000000000 */
[----:B------:R-:W-:Y:S02]  /*02b0*/  ISETP.NE.AND P1, PT, R4, RZ, PT ;  /* 0x000000ff0400720c */ /* 0x000fe40003f25270 */
[----:B------:R-:W-:Y:S02]  /*02c0*/  ISETP.GE.U32.AND P0, PT, R0, R7, PT ;  /* 0x000000070000720c */ /* 0x000fe40003f06070 */
[----:B------:R-:W-:-:S04]  /*02d0*/  LOP3.LUT R0, R5, R4, RZ, 0x3c, !PT ;  /* 0x0000000405007212 */ /* 0x000fc800078e3cff */
[----:B------:R-:W-:Y:S01]  /*02e0*/  ISETP.GE.AND P2, PT, R0, RZ, PT ;  /* 0x000000ff0000720c */ /* 0x000fe20003f46270 */
[----:B------:R-:W-:-:S06]  /*02f0*/  VIADD R0, R8, 0x3f ;  /* 0x0000003f08007836 */ /* 0x000fcc0000000000 */
[----:B------:R-:W-:-:S04]  /*0300*/  @P0 VIADD R3, R3, 0x1 ;  /* 0x0000000103030836 */ /* 0x000fc80000000000 */
[----:B------:R-:W-:Y:S01]  /*0310*/  IMAD.MOV.U32 R2, RZ, RZ, R3 ;  /* 0x000000ffff027224 */ /* 0x000fe200078e0003 */
[----:B------:R-:W-:-:S03]  /*0320*/  SHF.R.S32.HI R3, RZ, 0x1f, R0 ;  /* 0x0000001fff037819 */ /* 0x000fc60000011400 */
[----:B------:R-:W-:Y:S01]  /*0330*/  @!P2 IMAD.MOV R2, RZ, RZ, -R2 ;  /* 0x000000ffff02a224 */ /* 0x000fe200078e0a02 */
[----:B------:R-:W-:Y:S02]  /*0340*/  @!P1 LOP3.LUT R2, RZ, R4, RZ, 0x33, !PT ;  /* 0x00000004ff029212 */ /* 0x000fe400078e33ff */
[----:B------:R-:W-:-:S03]  /*0350*/  LEA.HI R3, R3, R0, RZ, 0x6 ;  /* 0x0000000003037211 */ /* 0x000fc600078f30ff */
[----:B------:R-:W-:Y:S02]  /*0360*/  IMAD.SHL.U32 R6, R2, 0x8, RZ ;  /* 0x0000000802067824 */ /* 0x000fe400078e00ff */
[----:B------:R-:W-:-:S03]  /*0370*/  IMAD.MOV R2, RZ, RZ, -R2 ;  /* 0x000000ffff027224 */ /* 0x000fc600078e0a02 */
[----:B------:R-:W-:Y:S01]  /*0380*/  LEA.HI.SX32 R3, R3, -R6, 0x1a ;  /* 0x8000000603037211 */ /* 0x000fe200078fd2ff */
[----:B------:R-:W-:-:S03]  /*0390*/  IMAD R4, R4, R2, R5 ;  /* 0x0000000204047224 */ /* 0x000fc600078e0205 */
[----:B------:R-:W-:Y:S02]  /*03a0*/  VIMNMX R13, R3, 0x8, PT ;  /* 0x00000008030d7848 */ /* 0x000fe40003fe0100 */
[----:B------:R-:W-:Y:S02]  /*03b0*/  IABS R11, R4 ;  /* 0x00000004000b7213 */ /* 0x000fe40000000000 */
[----:B------:R-:W-:-:S04]  /*03c0*/  IABS R7, R13 ;  /* 0x0000000d00077213 */ /* 0x000fc80000000000 */
[----:B------:R-:W0:Y:S08]  /*03d0*/  I2F.RP R0, R7 ;  /* 0x0000000700007306 */ /* 0x000e300000209400 */
[----:B0-----:R-:W0:Y:S02]  /*03e0*/  MUFU.RCP R0, R0 ;  /* 0x0000000000007308 */ /* 0x001e240000001000 */
[----:B0-----:R-:W-:-:S06]  /*03f0*/  VIADD R3, R0, 0xffffffe ;  /* 0x0ffffffe00037836 */ /* 0x001fcc0000000000 */
[----:B------:R-:W0:Y:S02]  /*0400*/  F2I.FTZ.U32.TRUNC.NTZ R3, R3 ;  /* 0x0000000300037305 */ /* 0x000e24000021f000 */
[----:B0-----:R-:W-:-:S04]  /*0410*/  IMAD.MOV R10, RZ, RZ, -R3 ;  /* 0x000000ffff0a7224 */ /* 0x001fc800078e0a03 */
[----:B------:R-:W-:Y:S01]  /*0420*/  IMAD.MOV.U32 R2, RZ, RZ, R10 ;  /* 0x000000ffff027224 */ /* 0x000fe200078e000a */
[----:B------:R-:W-:-:S03]  /*0430*/  IABS R10, R13 ;  /* 0x0000000d000a7213 */ /* 0x000fc60000000000 */
[----:B------:R-:W-:Y:S02]  /*0440*/  IMAD R5, R2, R7, RZ ;  /* 0x0000000702057224 */ /* 0x000fe400078e02ff */
[----:B------:R-:W-:Y:S02]  /*0450*/  IMAD.MOV.U32 R2, RZ, RZ, RZ ;  /* 0x000000ffff027224 */ /* 0x000fe400078e00ff */
[----:B------:R-:W-:Y:S02]  /*0460*/  IMAD.MOV R0, RZ, RZ, -R10 ;  /* 0x000000ffff007224 */ /* 0x000fe400078e0a0a */
        /* <DEDUP_REMOVED lines=9> */
[----:B------:R-:W-:-:S07]  /*0500*/  ISETP.GE.AND P2, PT, R0, RZ, PT ;  /* 0x000000ff0000720c */ /* 0x000fce0003f46270 */
[----:B------:R-:W-:Y:S01]  /*0510*/  @P0 VIADD R2, R2, 0x1 ;  /* 0x0000000102020836 */ /* 0x000fe20000000000 */
[----:B------:R-:W-:-:S05]  /*0520*/  ISETP.GE.AND P0, PT, R92, 0x20, PT ;  /* 0x000000205c00780c */ /* 0x000fca0003f06270 */
[----:B------:R-:W-:Y:S01]  /*0530*/  @!P2 IMAD.MOV R2, RZ, RZ, -R2 ;  /* 0x000000ffff02a224 */ /* 0x000fe200078e0a02 */
[----:B------:R-:W-:-:S05]  /*0540*/  @!P1 LOP3.LUT R2, RZ, R13, RZ, 0x33, !PT ;  /* 0x0000000dff029212 */ /* 0x000fca00078e33ff */
[----:B------:R-:W-:Y:S02]  /*0550*/  IMAD.MOV R0, RZ, RZ, -R2 ;  /* 0x000000ffff007224 */ /* 0x000fe400078e0a02 */
[----:B------:R-:W-:Y:S02]  /*0560*/  IMAD.SHL.U32 R15, R2, 0x40, RZ ;  /* 0x00000040020f7824 */ /* 0x000fe400078e00ff */
[----:B------:R-:W-:-:S04]  /*0570*/  IMAD R0, R13, R0, R4 ;  /* 0x000000000d007224 */ /* 0x000fc800078e0204 */
[----:B------:R-:W-:Y:S01]  /*0580*/  IMAD.IADD R3, R6, 0x1, R0 ;  /* 0x0000000106037824 */ /* 0x000fe200078e0200 */
[----:B------:R-:W-:-:S05]  /*0590*/  LOP3.LUT R0, R18, 0x3f, RZ, 0xc0, !PT ;  /* 0x0000003f12007812 */ /* 0x000fca00078ec0ff */
[----:B------:R-:W-:Y:S01]  /*05a0*/  IMAD R14, R3, 0x40, R0 ;  /* 0x00000040030e7824 */ /* 0x000fe200078e0200 */
[----:B------:R-:W-:Y:S06]  /*05b0*/  @!P0 BRA `(.L_x_0) ;  /* 0x0000002400708947 */ /* 0x000fec0003800000 */
[----:B------:R-:W-:Y:S01]  /*05c0*/  IABS R27, R8 ;  /* 0x00000008001b7213 */ /* 0x000fe20000000000 */
[----:B------:R-:W-:Y:S01]  /*05d0*/  ULDC UR4, c[0x0][0x234] ;  /* 0x00008d0000047ab9 */ /* 0x000fe20000000800 */
[----:B------:R-:W-:Y:S01]  /*05e0*/  IABS R2, R9 ;  /* 0x0000000900027213 */ /* 0x000fe20000000000 */
[----:B------:R-:W-:Y:S01]  /*05f0*/  ULDC.64 UR6, c[0x0][0x210] ;  /* 0x0000840000067ab9 */ /* 0x000fe20000000a00 */
[----:B------:R-:W0:Y:S01]  /*0600*/  I2F.RP R10, R27 ;  /* 0x0000001b000a7306 */ /* 0x000e220000209400 */
[----:B------:R-:W-:Y:S01]  /*0610*/  SHF.R.U32.HI R6, RZ, 0x5, R18 ;  /* 0x00000005ff067819 */ /* 0x000fe20000011612 */
[----:B------:R-:W1:Y:S01]  /*0620*/  LDC R93, c[0x0][0x238] ;  /* 0x00008e00ff5d7b82 */ /* 0x000e620000000800 */
[----:B------:R-:W-:Y:S01]  /*0630*/  IABS R20, R14 ;  /* 0x0000000e00147213 */ /* 0x000fe20000000000 */
[----:B------:R-:W-:Y:S01]  /*0640*/  ULDC UR5, c[0x0][0x240] ;  /* 0x0000900000057ab9 */ /* 0x000fe20000000800 */
[----:B------:R-:W-:Y:S01]  /*0650*/  SGXT.U32 R6, R6, 0x2 ;  /* 0x000000020606781a */ /* 0x000fe20000000000 */
[----:B------:R-:W-:Y:S01]  /*0660*/  IMAD.SHL.U32 R0, R0, 0x2, RZ ;  /* 0x0000000200007824 */ /* 0x000fe200078e00ff */
[----:B------:R-:W-:Y:S01]  /*0670*/  LEA.HI R24, R18, R15, RZ, 0x1b ;  /* 0x0000000f12187211 */ /* 0x000fe200078fd8ff */
[----:B------:R-:W2:Y:S01]  /*0680*/  I2F.RP R3, R2 ;  /* 0x0000000200037306 */ /* 0x000ea20000209400 */
[----:B------:R-:W-:Y:S01]  /*0690*/  ISETP.GE.AND P6, PT, R14, RZ, PT ;  /* 0x000000ff0e00720c */ /* 0x000fe20003fc6270 */
[----:B------:R-:W3:Y:S01]  /*06a0*/  LDC R70, c[0x0][0x23c] ;  /* 0x00008f00ff467b82 */ /* 0x000ee20000000800 */
[----:B------:R-:W-:-:S02]  /*06b0*/  ISETP.NE.AND P3, PT, R8, RZ, PT ;  /* 0x000000ff0800720c */ /* 0x000fc40003f65270 */
[----:B------:R-:W-:Y:S02]  /*06c0*/  CS2R R44, SRZ ;  /* 0x00000000002c7805 */ /* 0x000fe4000001ff00 */
[C---:B------:R-:W-:Y:S02]  /*06d0*/  LOP3.LUT R56, R16.reuse, 0x16, RZ, 0xfc, !PT ;  /* 0x0000001610387812 */ /* 0x040fe400078efcff */
[----:B------:R-:W-:Y:S02]  /*06e0*/  CS2R R46, SRZ ;  /* 0x00000000002e7805 */ /* 0x000fe4000001ff00 */
[C---:B------:R-:W-:Y:S01]  /*06f0*/  LOP3.LUT R57, R16.reuse, 0x14, RZ, 0xfc, !PT ;  /* 0x0000001410397812 */ /* 0x040fe200078efcff */
[----:B0-----:R-:W0:Y:S01]  /*0700*/  MUFU.RCP R10, R10 ;  /* 0x0000000a000a7308 */ /* 0x001e220000001000 */
[----:B------:R-:W-:Y:S02]  /*0710*/  LOP3.LUT R58, R16, 0x12, RZ, 0xfc, !PT ;  /* 0x00000012103a7812 */ /* 0x000fe400078efcff */
[----:B------:R-:W-:-:S02]  /*0720*/  CS2R R48, SRZ ;  /* 0x0000000000307805 */ /* 0x000fc4000001ff00 */
[C---:B------:R-:W-:Y:S02]  /*0730*/  LOP3.LUT R59, R16.reuse, 0x10, RZ, 0xfc, !PT ;  /* 0x00000010103b7812 */ /* 0x040fe400078efcff */
[----:B------:R-:W-:Y:S02]  /*0740*/  CS2R R50, SRZ ;  /* 0x0000000000327805 */ /* 0x000fe4000001ff00 */
[C---:B------:R-:W-:Y:S02]  /*0750*/  LOP3.LUT R60, R16.reuse, 0xe, RZ, 0xfc, !PT ;  /* 0x0000000e103c7812 */ /* 0x040fe400078efcff */
[----:B------:R-:W-:Y:S02]  /*0760*/  CS2R R52, SRZ ;  /* 0x0000000000347805 */ /* 0x000fe4000001ff00 */
[C---:B------:R-:W-:Y:S01]  /*0770*/  LOP3.LUT R61, R16.reuse, 0xc, RZ, 0xfc, !PT ;  /* 0x0000000c103d7812 */ /* 0x040fe200078efcff */
[----:B--2---:R-:W2:Y:S01]  /*0780*/  MUFU.RCP R3, R3 ;  /* 0x0000000300037308 */ /* 0x004ea20000001000 */
[----:B------:R-:W-:Y:S01]  /*0790*/  LOP3.LUT R62, R16, 0xa, RZ, 0xfc, !PT ;  /* 0x0000000a103e7812 */ /* 0x000fe200078efcff */
[-C--:B-1----:R-:W-:Y:S01]  /*07a0*/  IMAD R56, R56, R93.reuse, RZ ;  /* 0x0000005d38387224 */ /* 0x082fe200078e02ff */
[C---:B------:R-:W-:Y:S01]  /*07b0*/  LOP3.LUT R63, R16.reuse, 0x8, RZ, 0xfc, !PT ;  /* 0x00000008103f7812 */ /* 0x040fe200078efcff */
[-C--:B------:R-:W-:Y:S01]  /*07c0*/  IMAD R57, R57, R93.reuse, RZ ;  /* 0x0000005d39397224 */ /* 0x080fe200078e02ff */
[----:B------:R-:W-:Y:S01]  /*07d0*/  LOP3.LUT R64, R16, 0x6, RZ, 0xfc, !PT ;  /* 0x0000000610407812 */ /* 0x000fe200078efcff */
[-C--:B------:R-:W-:Y:S01]  /*07e0*/  IMAD R58, R58, R93.reuse, RZ ;  /* 0x0000005d3a3a7224 */ /* 0x080fe200078e02ff */
[C---:B------:R-:W-:Y:S01]  /*07f0*/  LOP3.LUT R65, R16.reuse, 0x4, RZ, 0xfc, !PT ;  /* 0x0000000410417812 */ /* 0x040fe200078efcff */
[-C--:B------:R-:W-:Y:S01]  /*0800*/  IMAD R59, R59, R93.reuse, RZ ;  /* 0x0000005d3b3b7224 */ /* 0x080fe200078e02ff */
[----:B------:R-:W-:Y:S01]  /*0810*/  LOP3.LUT R66, R16, 0x2, RZ, 0xfc, !PT ;  /* 0x0000000210427812 */ /* 0x000fe200078efcff */
[----:B0-----:R-:W-:Y:S01]  /*0820*/  VIADD R7, R10, 0xffffffe ;  /* 0x0ffffffe0a077836 */ /* 0x001fe20000000000 */
[----:B------:R-:W-:Y:S01]  /*0830*/  CS2R R54, SRZ ;  /* 0x0000000000367805 */ /* 0x000fe2000001ff00 */
[-C--:B------:R-:W-:Y:S01]  /*0840*/  IMAD R60, R60, R93.reuse, RZ ;  /* 0x0000005d3c3c7224 */ /* 0x080fe200078e02ff */
[----:B------:R-:W-:Y:S01]  /*0850*/  UMOV UR8, 0x80 ;  /* 0x0000008000087882 */ /* 0x000fe20000000000 */
[-C--:B------:R-:W-:Y:S01]  /*0860*/  IMAD R61, R61, R93.reuse, RZ ;  /* 0x0000005d3d3d7224 */ /* 0x080fe200078e02ff */
[----:B------:R-:W-:Y:S01]  /*0870*/  UMOV UR9, 0x40000040 ;  /* 0x4000004000097882 */ /* 0x000fe20000000000 */
[----:B------:R-:W0:Y:S01]  /*0880*/  F2I.FTZ.U32.TRUNC.NTZ R7, R7 ;  /* 0x0000000700077305 */ /* 0x000e22000021f000 */
[----:B--2---:R-:W-:Y:S01]  /*0890*/  VIADD R4, R3, 0xffffffe ;  /* 0x0ffffffe03047836 */ /* 0x004fe20000000000 */
[----:B------:R-:W-:Y:S01]  /*08a0*/  LOP3.LUT R3, R15, R6, RZ, 0xfc, !PT ;  /* 0x000000060f037212 */ /* 0x000fe200078efcff */
[----:B------:R-:W-:Y:S01]  /*08b0*/  IMAD.MOV.U32 R6, RZ, RZ, RZ ;  /* 0x000000ffff067224 */ /* 0x000fe200078e00ff */
[----:B------:R-:W-:Y:S01]  /*08c0*/  UMOV UR10, 0xfffffffe ;  /* 0xfffffffe000a7882 */ /* 0x000fe20000000000 */
[-C--:B------:R-:W-:Y:S01]  /*08d0*/  IMAD R62, R62, R93.reuse, RZ ;  /* 0x0000005d3e3e7224 */ /* 0x080fe200078e02ff */
[----:B------:R-:W-:Y:S01]  /*08e0*/  LOP3.LUT R17, R3, 0x38, RZ, 0xfc, !PT ;  /* 0x0000003803117812 */ /* 0x000fe200078efcff */
[-C--:B------:R-:W-:Y:S01]  /*08f0*/  IMAD R63, R63, R93.reuse, RZ ;  /* 0x0000005d3f3f7224 */ /* 0x080fe200078e02ff */
[----:B------:R1:W2:Y:S01]  /*0900*/  F2I.FTZ.U32.TRUNC.NTZ R5, R4 ;  /* 0x0000000400057305 */ /* 0x0002a2000021f000 */
[----:B------:R-:W-:Y:S01]  /*0910*/  LOP3.LUT R26, R3, 0x2c, RZ, 0xfc, !PT ;  /* 0x0000002c031a7812 */ /* 0x000fe200078efcff */
[-C--:B------:R-:W-:Y:S01]  /*0920*/  IMAD R64, R64, R93.reuse, RZ ;  /* 0x0000005d40407224 */ /* 0x080fe200078e02ff */
[----:B------:R-:W-:Y:S01]  /*0930*/  ISETP.GE.AND P5, PT, R17, RZ, PT ;  /* 0x000000ff1100720c */ /* 0x000fe20003fa6270 */
[-C--:B------:R-:W-:Y:S01]  /*0940*/  IMAD R65, R65, R93.reuse, RZ ;  /* 0x0000005d41417224 */ /* 0x080fe200078e02ff */
[----:B------:R-:W-:Y:S01]  /*0950*/  IABS R21, R26 ;  /* 0x0000001a00157213 */ /* 0x000fe20000000000 */
[----:B------:R-:W-:Y:S01]  /*0960*/  IMAD R66, R66, R93, RZ ;  /* 0x0000005d42427224 */ /* 0x000fe200078e02ff */
[C---:B------:R-:W-:Y:S01]  /*0970*/  LOP3.LUT R28, R3.reuse, 0x28, RZ, 0xfc, !PT ;  /* 0x00000028031c7812 */ /* 0x040fe200078efcff */
[--C-:B0-----:R-:W-:Y:S01]  /*0980*/  IMAD.MOV R12, RZ, RZ, -R7.reuse ;  /* 0x000000ffff0c7224 */ /* 0x101fe200078e0a07 */
[C---:B------:R-:W-:Y:S01]  /*0990*/  LOP3.LUT R30, R3.reuse, 0x24, RZ, 0xfc, !PT ;  /* 0x00000024031e7812 */ /* 0x040fe200078efcff */
[----:B-1----:R-:W-:Y:S01]  /*09a0*/  IMAD.MOV.U32 R4, RZ, RZ, RZ ;  /* 0x000000ffff047224 */ /* 0x002fe200078e00ff */
[----:B------:R-:W-:Y:S01]  /*09b0*/  IABS R23, R28 ;  /* 0x0000001c00177213 */ /* 0x000fe20000000000 */
[----:B------:R-:W-:Y:S01]  /*09c0*/  IMAD R11, R12, R27, RZ ;  /* 0x0000001b0c0b7224 */ /* 0x000fe200078e02ff */
[----:B------:R-:W-:Y:S01]  /*09d0*/  IABS R25, R30 ;  /* 0x0000001e00197213 */ /* 0x000fe20000000000 */
[----:B------:R-:W-:Y:S01]  /*09e0*/  VIADD R12, R24, 0x3c ;  /* 0x0000003c180c7836 */ /* 0x000fe20000000000 */
[----:B------:R-:W-:Y:S01]  /*09f0*/  LOP3.LUT R32, R3, 0x18, RZ, 0xfc, !PT ;  /* 0x0000001803207812 */ /* 0x000fe200078efcff */
[----:B------:R-:W-:Y:S01]  /*0a00*/  IMAD.HI.U32 R6, R7, R11, R6 ;  /* 0x0000000b07067227 */ /* 0x000fe200078e0006 */
[C---:B------:R-:W-:Y:S01]  /*0a10*/  LOP3.LUT R34, R3.reuse, 0x14, RZ, 0xfc, !PT ;  /* 0x0000001403227812 */ /* 0x040fe200078efcff */
[----:B------:R-:W-:Y:S01]  /*0a20*/  UMOV UR11, 0x7fffffdf ;  /* 0x7fffffdf000b7882 */ /* 0x000fe20000000000 */
[----:B------:R-:W-:Y:S01]  /*0a30*/  IABS R11, R12 ;  /* 0x0000000c000b7213 */ /* 0x000fe20000000000 */
[--C-:B--2---:R-:W-:Y:S01]  /*0a40*/  IMAD.MOV R13, RZ, RZ, -R5.reuse ;  /* 0x000000ffff0d7224 */ /* 0x104fe200078e0a05 */
[----:B------:R-:W-:Y:S01]  /*0a50*/  ISETP.GE.AND P4, PT, R12, RZ, PT ;  /* 0x000000ff0c00720c */ /* 0x000fe20003f86270 */
[----:B------:R-:W-:Y:S01]  /*0a60*/  IMAD.HI.U32 R10, R6, R20, RZ ;  /* 0x00000014060a7227 */ /* 0x000fe200078e00ff */
[----:B------:R-:W-:Y:S01]  /*0a70*/  IABS R29, R34 ;  /* 0x00000022001d7213 */ /* 0x000fe20000000000 */
[----:B------:R-:W-:Y:S01]  /*0a80*/  ULDC UR13, c[0x0][0x230] ;  /* 0x00008c00000d7ab9 */ /* 0x000fe20000000800 */
[C---:B------:R-:W-:Y:S01]  /*0a90*/  LOP3.LUT R36, R3.reuse, 0x10, RZ, 0xfc, !PT ;  /* 0x0000001003247812 */ /* 0x040fe200078efcff */
[----:B------:R-:W-:Y:S01]  /*0aa0*/  IMAD.MOV R10, RZ, RZ, -R10 ;  /* 0x000000ffff0a7224 */ /* 0x000fe200078e0a0a */
[----:B------:R-:W-:Y:S01]  /*0ab0*/  LOP3.LUT R38, R3, 0xc, RZ, 0xfc, !PT ;  /* 0x0000000c03267812 */ /* 0x000fe200078efcff */
[----:B------:R-:W-:Y:S01]  /*0ac0*/  IMAD R7, R13, R2, RZ ;  /* 0x000000020d077224 */ /* 0x000fe200078e02ff */
[----:B------:R-:W-:Y:S01]  /*0ad0*/  IABS R13, R17 ;  /* 0x00000011000d7213 */ /* 0x000fe20000000000 */
[----:B------:R-:W-:Y:S01]  /*0ae0*/  IMAD R20, R27, R10, R20 ;  /* 0x0000000a1b147224 */ /* 0x000fe200078e0214 */
[----:B------:R-:W-:Y:S01]  /*0af0*/  LOP3.LUT R10, R3, 0x30, RZ, 0xfc, !PT ;  /* 0x00000030030a7812 */ /* 0x000fe200078efcff */
[----:B------:R-:W-:Y:S01]  /*0b00*/  IMAD.HI.U32 R4, R5, R7, R4 ;  /* 0x0000000705047227 */ /* 0x000fe200078e0004 */
[----:B------:R-:W-:-:S02]  /*0b10*/  SHF.R.S32.HI R5, RZ, 0x1f, R92 ;  /* 0x0000001fff057819 */ /* 0x000fc4000001145c */
[----:B------:R-:W-:Y:S01]  /*0b20*/  ISETP.GT.U32.AND P2, PT, R27, R20, PT ;  /* 0x000000141b00720c */ /* 0x000fe20003f44070 */
[----:B------:R-:W-:Y:S01]  /*0b30*/  IMAD.SHL.U32 R67, R93, 0x20, RZ ;  /* 0x000000205d437824 */ /* 0x000fe200078e00ff */
[----:B------:R-:W-:Y:S01]  /*0b40*/  LEA.HI R92, R5, R92, RZ, 0x5 ;  /* 0x0000005c055c7211 */ /* 0x000fe200078f28ff */
[----:B------:R-:W-:Y:S01]  /*0b50*/  IMAD.HI.U32 R6, R4, R11, RZ ;  /* 0x0000000b04067227 */ /* 0x000fe200078e00ff */
[----:B------:R-:W-:Y:S02]  /*0b60*/  IABS R19, R10 ;  /* 0x0000000a00137213 */ /* 0x000fe40000000000 */
[----:B------:R-:W-:Y:S01]  /*0b70*/  ISETP.GE.AND P1, PT, R10, RZ, PT ;  /* 0x000000ff0a00720c */ /* 0x000fe20003f26270 */
[----:B------:R-:W-:Y:S01]  /*0b80*/  IMAD.HI.U32 R7, R4, R13, RZ ;  /* 0x0000000d04077227 */ /* 0x000fe200078e00ff */
[C---:B------:R-:W-:Y:S02]  /*0b90*/  LOP3.LUT R40, R3.reuse, 0x8, RZ, 0xfc, !PT ;  /* 0x0000000803287812 */ /* 0x040fe400078efcff */
[----:B------:R-:W-:Y:S01]  /*0ba0*/  LOP3.LUT R42, R3, 0x4, RZ, 0xfc, !PT ;  /* 0x00000004032a7812 */ /* 0x000fe200078efcff */
[----:B------:R-:W-:Y:S01]  /*0bb0*/  IMAD.MOV R6, RZ, RZ, -R6 ;  /* 0x000000ffff067224 */ /* 0x000fe200078e0a06 */
[----:B------:R-:W-:Y:S01]  /*0bc0*/  IABS R31, R36 ;  /* 0x00000024001f7213 */ /* 0x000fe20000000000 */
[----:B------:R-:W-:Y:S01]  /*0bd0*/  @!P2 IMAD.IADD R20, R20, 0x1, -R27 ;  /* 0x000000011414a824 */ /* 0x000fe200078e0a1b */
[----:B------:R-:W-:Y:S01]  /*0be0*/  IABS R33, R38 ;  /* 0x0000002600217213 */ /* 0x000fe20000000000 */
[----:B------:R-:W-:Y:S01]  /*0bf0*/  IMAD.MOV R7, RZ, RZ, -R7 ;  /* 0x000000ffff077224 */ /* 0x000fe200078e0a07 */
[----:B------:R-:W-:Y:S01]  /*0c00*/  IABS R35, R40 ;  /* 0x0000002800237213 */ /* 0x000fe20000000000 */
[C---:B------:R-:W-:Y:S01]  /*0c10*/  IMAD R5, R2.reuse, R6, R11 ;  /* 0x0000000602057224 */ /* 0x040fe200078e020b */
[----:B------:R-:W-:Y:S01]  /*0c20*/  ISETP.GT.U32.AND P2, PT, R27, R20, PT ;  /* 0x000000141b00720c */ /* 0x000fe20003f44070 */
[----:B------:R-:W-:Y:S01]  /*0c30*/  IMAD R7, R2, R7, R13 ;  /* 0x0000000702077224 */ /* 0x000fe200078e020d */
[----:B------:R-:W-:Y:S01]  /*0c40*/  LOP3.LUT R6, R3, 0x34, RZ, 0xfc, !PT ;  /* 0x0000003403067812 */ /* 0x000fe200078efcff */
[----:B------:R-:W-:Y:S01]  /*0c50*/  IMAD.HI.U32 R11, R4, R21, RZ ;  /* 0x00000015040b7227 */ /* 0x000fe200078e00ff */
[----:B------:R-:W-:-:S02]  /*0c60*/  IABS R37, R42 ;  /* 0x0000002a00257213 */ /* 0x000fc40000000000 */
[----:B------:R-:W-:Y:S01]  /*0c70*/  IABS R13, R6 ;  /* 0x00000006000d7213 */ /* 0x000fe20000000000 */
[----:B------:R-:W-:Y:S01]  /*0c80*/  IMAD.MOV R22, RZ, RZ, -R11 ;  /* 0x000000ffff167224 */ /* 0x000fe200078e0a0b */
[----:B------:R-:W-:Y:S01]  /*0c90*/  ISETP.GE.AND P0, PT, R6, RZ, PT ;  /* 0x000000ff0600720c */ /* 0x000fe20003f06270 */
[----:B------:R-:W-:Y:S01]  /*0ca0*/  IMAD.HI.U32 R10, R4, R19, RZ ;  /* 0x00000013040a7227 */ /* 0x000fe200078e00ff */
[----:B------:R-:W-:Y:S02]  /*0cb0*/  IABS R39, R3 ;  /* 0x0000000300277213 */ /* 0x000fe40000000000 */
[----:B------:R-:W-:Y:S01]  /*0cc0*/  SHF.R.S32.HI R92, RZ, 0x5, R92 ;  /* 0x00000005ff5c7819 */ /* 0x000fe2000001145c */
[----:B------:R-:W-:Y:S01]  /*0cd0*/  @!P2 IMAD.IADD R20, R20, 0x1, -R27 ;  /* 0x000000011414a824 */ /* 0x000fe200078e0a1b */
[----:B------:R-:W-:Y:S01]  /*0ce0*/  ISETP.GT.U32.AND P2, PT, R2, R5, PT ;  /* 0x000000050200720c */ /* 0x000fe20003f44070 */
[----:B------:R-:W-:Y:S01]  /*0cf0*/  IMAD.HI.U32 R6, R4, R13, RZ ;  /* 0x0000000d04067227 */ /* 0x000fe200078e00ff */
[----:B------:R-:W-:-:S03]  /*0d00*/  IABS R27, R32 ;  /* 0x00000020001b7213 */ /* 0x000fc60000000000 */
[----:B------:R-:W-:Y:S02]  /*0d10*/  IMAD.MOV R17, RZ, RZ, -R6 ;  /* 0x000000ffff117224 */ /* 0x000fe400078e0a06 */
[----:B------:R-:W-:Y:S02]  /*0d20*/  IMAD.MOV R10, RZ, RZ, -R10 ;  /* 0x000000ffff0a7224 */ /* 0x000fe400078e0a0a */
[C---:B------:R-:W-:Y:S02]  /*0d30*/  IMAD R11, R2.reuse, R17, R13 ;  /* 0x00000011020b7224 */ /* 0x040fe400078e020d */
[----:B------:R-:W-:Y:S02]  /*0d40*/  IMAD R17, R2, R22, R21 ;  /* 0x0000001602117224 */ /* 0x000fe400078e0215 */
[----:B------:R-:W-:Y:S02]  /*0d50*/  IMAD.MOV.U32 R22, RZ, RZ, R20 ;  /* 0x000000ffff167224 */ /* 0x000fe400078e0014 */
[----:B------:R-:W-:-:S02]  /*0d60*/  @!P2 IMAD.IADD R5, R5, 0x1, -R2 ;  /* 0x000000010505a824 */ /* 0x000fc400078e0a02 */
[----:B------:R-:W-:Y:S01]  /*0d70*/  @!P6 IMAD.MOV R22, RZ, RZ, -R22 ;  /* 0x000000ffff16e224 */ /* 0x000fe200078e0a16 */
[----:B------:R-:W-:Y:S01]  /*0d80*/  ISETP.GT.U32.AND P6, PT, R2, R7, PT ;  /* 0x000000070200720c */ /* 0x000fe20003fc4070 */
[----:B------:R-:W-:Y:S01]  /*0d90*/  IMAD.HI.U32 R12, R4, R23, RZ ;  /* 0x00000017040c7227 */ /* 0x000fe200078e00ff */
[----:B------:R-:W-:Y:S02]  /*0da0*/  @!P3 LOP3.LUT R22, RZ, R8, RZ, 0x33, !PT ;  /* 0x00000008ff16b212 */ /* 0x000fe400078e33ff */
[----:B------:R-:W-:Y:S01]  /*0db0*/  ISETP.GT.U32.AND P2, PT, R2, R5, PT ;  /* 0x000000050200720c */ /* 0x000fe20003f44070 */
[----:B------:R-:W-:Y:S01]  /*0dc0*/  IMAD.HI.U32 R6, R4, R25, RZ ;  /* 0x0000001904067227 */ /* 0x000fe200078e00ff */
[----:B------:R-:W-:-:S03]  /*0dd0*/  ISETP.GT.U32.AND P3, PT, R2, R11, PT ;  /* 0x0000000b0200720c */ /* 0x000fc60003f64070 */
[----:B------:R-:W-:Y:S02]  /*0de0*/  IMAD R13, R2, R10, R19 ;  /* 0x0000000a020d7224 */ /* 0x000fe400078e0213 */
[----:B------:R-:W-:Y:S02]  /*0df0*/  IMAD.MOV R12, RZ, RZ, -R12 ;  /* 0x000000ffff0c7224 */ /* 0x000fe400078e0a0c */
[----:B------:R-:W-:Y:S02]  /*0e00*/  IMAD.MOV R6, RZ, RZ, -R6 ;  /* 0x000000ffff067224 */ /* 0x000fe400078e0a06 */
[----:B------:R-:W-:Y:S01]  /*0e10*/  VIADD R10, R24, 0x1c ;  /* 0x0000001c180a7836 */ /* 0x000fe20000000000 */
[----:B------:R-:W-:Y:S01]  /*0e20*/  LOP3.LUT R24, R3, 0x20, RZ, 0xfc, !PT ;  /* 0x0000002003187812 */ /* 0x000fe200078efcff */
[C---:B------:R-:W-:Y:S02]  /*0e30*/  IMAD R19, R2.reuse, R12, R23 ;  /* 0x0000000c02137224 */ /* 0x040fe400078e0217 */
[C---:B------:R-:W-:Y:S01]  /*0e40*/  IMAD R21, R2.reuse, R6, R25 ;  /* 0x0000000602157224 */ /* 0x040fe200078e0219 */
[----:B------:R-:W-:Y:S01]  /*0e50*/  IABS R25, R10 ;  /* 0x0000000a00197213 */ /* 0x000fe20000000000 */
[--C-:B------:R-:W-:Y:S01]  /*0e60*/  @!P6 IMAD.IADD R7, R7, 0x1, -R2.reuse ;  /* 0x000000010707e824 */ /* 0x100fe200078e0a02 */
[----:B------:R-:W-:Y:S01]  /*0e70*/  IABS R23, R24 ;  /* 0x0000001800177213 */ /* 0x000fe20000000000 */
[--C-:B------:R-:W-:Y:S01]  /*0e80*/  @!P2 IMAD.IADD R5, R5, 0x1, -R2.reuse ;  /* 0x000000010505a824 */ /* 0x100fe200078e0a02 */
[C---:B------:R-:W-:Y:S01]  /*0e90*/  ISETP.GT.U32.AND P2, PT, R2.reuse, R13, PT ;  /* 0x0000000d0200720c */ /* 0x040fe20003f44070 */
[----:B------:R-:W-:Y:S01]  /*0ea0*/  @!P3 IMAD.IADD R11, R11, 0x1, -R2 ;  /* 0x000000010b0bb824 */ /* 0x000fe200078e0a02 */
[----:B------:R-:W-:Y:S01]  /*0eb0*/  ISETP.GT.U32.AND P3, PT, R2, R19, PT ;  /* 0x000000130200720c */ /* 0x000fe20003f64070 */
[----:B------:R-:W-:Y:S01]  /*0ec0*/  IMAD.HI.U32 R8, R4, R25, RZ ;  /* 0x0000001904087227 */ /* 0x000fe200078e00ff */
[----:B------:R-:W-:-:S03]  /*0ed0*/  ISETP.GT.U32.AND P6, PT, R2, R7, PT ;  /* 0x000000070200720c */ /* 0x000fc60003fc4070 */
[----:B------:R-:W-:Y:S02]  /*0ee0*/  IMAD.MOV R8, RZ, RZ, -R8 ;  /* 0x000000ffff087224 */ /* 0x000fe400078e0a08 */
[----:B------:R-:W-:-:S04]  /*0ef0*/  IMAD.HI.U32 R12, R4, R27, RZ ;  /* 0x0000001b040c7227 */ /* 0x000fc800078e00ff */
[C---:B------:R-:W-:Y:S02]  /*0f00*/  IMAD R25, R2.reuse, R8, R25 ;  /* 0x0000000802197224 */ /* 0x040fe400078e0219 */
[--C-:B------:R-:W-:Y:S01]  /*0f10*/  @!P2 IMAD.IADD R13, R13, 0x1, -R2.reuse ;  /* 0x000000010d0da824 */ /* 0x100fe200078e0a02 */
[C---:B------:R-:W-:Y:S01]  /*0f20*/  ISETP.GT.U32.AND P2, PT, R2.reuse, R21, PT ;  /* 0x000000150200720c */ /* 0x040fe20003f44070 */
[--C-:B------:R-:W-:Y:S01]  /*0f30*/  @!P3 IMAD.IADD R19, R19, 0x1, -R2.reuse ;  /* 0x000000011313b824 */ /* 0x100fe200078e0a02 */
[C---:B------:R-:W-:Y:S01]  /*0f40*/  ISETP.GT.U32.AND P3, PT, R2.reuse, R25, PT ;  /* 0x000000190200720c */ /* 0x040fe20003f64070 */
[----:B------:R-:W-:Y:S01]  /*0f50*/  @!P6 IMAD.IADD R7, R7, 0x1, -R2 ;  /* 0x000000010707e824 */ /* 0x000fe200078e0a02 */
[----:B------:R-:W-:Y:S01]  /*0f60*/  ISETP.GT.U32.AND P6, PT, R2, R17, PT ;  /* 0x000000110200720c */ /* 0x000fe20003fc4070 */
[----:B------:R-:W-:-:S04]  /*0f70*/  IMAD.HI.U32 R6, R4, R23, RZ ;  /* 0x0000001704067227 */ /* 0x000fc800078e00ff */
[----:B------:R-:W-:Y:S02]  /*0f80*/  IMAD.MOV R12, RZ, RZ, -R12 ;  /* 0x000000ffff0c7224 */ /* 0x000fe400078e0a0c */
[----:B------:R-:W-:Y:S02]  /*0f90*/  IMAD.MOV R6, RZ, RZ, -R6 ;  /* 0x000000ffff067224 */ /* 0x000fe400078e0a06 */
[C---:B------:R-:W-:Y:S02]  /*0fa0*/  IMAD R27, R2.reuse, R12, R27 ;  /* 0x0000000c021b7224 */ /* 0x040fe400078e021b */
        /* <DEDUP_REMOVED lines=9> */
[----:B------:R-:W-:Y:S01]  /*1040*/  @!P4 IMAD.MOV R5, RZ, RZ, -R5 ;  /* 0x000000ffff05c224 */ /* 0x000fe200078e0a05 */
[C---:B------:R-:W-:Y:S01]  /*1050*/  ISETP.GT.U32.AND P4, PT, R2.reuse, R21, PT ;  /* 0x000000150200720c */ /* 0x040fe20003f84070 */
[C---:B------:R-:W-:Y:S02]  /*1060*/  IMAD R29, R2.reuse, R20, R29 ;  /* 0x00000014021d7224 */ /* 0x040fe400078e021d */
[--C-:B------:R-:W-:Y:S01]  /*1070*/  @!P2 IMAD.IADD R27, R27, 0x1, -R2.reuse ;  /* 0x000000011b1ba824 */ /* 0x100fe200078e0a02 */
[C---:B------:R-:W-:Y:S01]  /*1080*/  ISETP.GT.U32.AND P2, PT, R2.reuse, R17, PT ;  /* 0x000000110200720c */ /* 0x040fe20003f44070 */
[----:B------:R-:W-:Y:S01]  /*1090*/  @!P3 IMAD.IADD R13, R13, 0x1, -R2 ;  /* 0x000000010d0db824 */ /* 0x000fe200078e0a02 */
[----:B------:R-:W-:Y:S01]  /*10a0*/  ISETP.GT.U32.AND P3, PT, R2, R19, PT ;  /* 0x000000130200720c */ /* 0x000fe20003f64070 */
[----:B------:R-:W-:-:S04]  /*10b0*/  IMAD.HI.U32 R6, R4, R31, RZ ;  /* 0x0000001f04067227 */ /* 0x000fc800078e00ff */
[----:B------:R-:W-:-:S04]  /*10c0*/  IMAD.HI.U32 R8, R4, R33, RZ ;  /* 0x0000002104087227 */ /* 0x000fc800078e00ff */
[----:B------:R-:W-:-:S04]  /*10d0*/  IMAD.HI.U32 R12, R4, R35, RZ ;  /* 0x00000023040c7227 */ /* 0x000fc800078e00ff */
[----:B------:R-:W-:-:S04]  /*10e0*/  IMAD.HI.U32 R20, R4, R37, RZ ;  /* 0x0000002504147227 */ /* 0x000fc800078e00ff */
[----:B------:R-:W-:Y:S01]  /*10f0*/  @!P6 IMAD.IADD R23, R23, 0x1, -R2 ;  /* 0x000000011717e824 */ /* 0x000fe200078e0a02 */
[----:B------:R-:W-:Y:S01]  /*1100*/  ISETP.GT.U32.AND P6, PT, R2, R11, PT ;  /* 0x0000000b0200720c */ /* 0x000fe20003fc4070 */
[----:B------:R-:W-:-:S04]  /*1110*/  IMAD.HI.U32 R4, R4, R39, RZ ;  /* 0x0000002704047227 */ /* 0x000fc800078e00ff */
[----:B------:R-:W-:Y:S02]  /*1120*/  IMAD.MOV R6, RZ, RZ, -R6 ;  /* 0x000000ffff067224 */ /* 0x000fe400078e0a06 */
[----:B------:R-:W-:Y:S02]  /*1130*/  IMAD.MOV R8, RZ, RZ, -R8 ;  /* 0x000000ffff087224 */ /* 0x000fe400078e0a08 */
[----:B------:R-:W-:Y:S02]  /*1140*/  IMAD.MOV R4, RZ, RZ, -R4 ;  /* 0x000000ffff047224 */ /* 0x000fe400078e0a04 */
[----:B------:R-:W-:Y:S01]  /*1150*/  @!P5 IMAD.MOV R7, RZ, RZ, -R7 ;  /* 0x000000ffff07d224 */ /* 0x000fe200078e0a07 */
[C---:B------:R-:W-:Y:S01]  /*1160*/  ISETP.GT.U32.AND P5, PT, R2.reuse, R23, PT ;  /* 0x000000170200720c */ /* 0x040fe20003fa4070 */
[C---:B------:R-:W-:Y:S02]  /*1170*/  IMAD R31, R2.reuse, R6, R31 ;  /* 0x00000006021f7224 */ /* 0x040fe400078e021f */
[----:B------:R-:W-:-:S02]  /*1180*/  IMAD R33, R2, R8, R33 ;  /* 0x0000000802217224 */ /* 0x000fc400078e0221 */
[C---:B------:R-:W-:Y:S02]  /*1190*/  IMAD R39, R2.reuse, R4, R39 ;  /* 0x0000000402277224 */ /* 0x040fe400078e0227 */
[----:B------:R-:W-:Y:S01]  /*11a0*/  @!P1 IMAD.MOV R13, RZ, RZ, -R13 ;  /* 0x000000ffff0d9224 */ /* 0x000fe200078e0a0d */
[C---:B------:R-:W-:Y:S01]  /*11b0*/  ISETP.GT.U32.AND P1, PT, R2.reuse, R29, PT ;  /* 0x0000001d0200720c */ /* 0x040fe20003f24070 */
[--C-:B------:R-:W-:Y:S01]  /*11c0*/  @!P2 IMAD.IADD R17, R17, 0x1, -R2.reuse ;  /* 0x000000011111a824 */ /* 0x100fe200078e0a02 */
[C---:B------:R-:W-:Y:S01]  /*11d0*/  ISETP.GT.U32.AND P2, PT, R2.reuse, R31, PT ;  /* 0x0000001f0200720c */ /* 0x040fe20003f44070 */
[--C-:B------:R-:W-:Y:S01]  /*11e0*/  @!P3 IMAD.IADD R19, R19, 0x1, -R2.reuse ;  /* 0x000000011313b824 */ /* 0x100fe200078e0a02 */
[C---:B------:R-:W-:Y:S01]  /*11f0*/  ISETP.GT.U32.AND P3, PT, R2.reuse, R33, PT ;  /* 0x000000210200720c */ /* 0x040fe20003f64070 */
[----:B------:R-:W-:Y:S01]  /*1200*/  @!P4 IMAD.IADD R21, R21, 0x1, -R2 ;  /* 0x000000011515c824 */ /* 0x000fe200078e0a02 */
[----:B------:R-:W-:Y:S01]  /*1210*/  ISETP.GT.U32.AND P4, PT, R2, R39, PT ;  /* 0x000000270200720c */ /* 0x000fe20003f84070 */
[----:B------:R-:W-:-:S02]  /*1220*/  IMAD.MOV R12, RZ, RZ, -R12 ;  /* 0x000000ffff0c7224 */ /* 0x000fc400078e0a0c */
[----:B------:R-:W-:Y:S01]  /*1230*/  @!P6 IMAD.IADD R11, R11, 0x1, -R2 ;  /* 0x000000010b0be824 */ /* 0x000fe200078e0a02 */
[C---:B------:R-:W-:Y:S01]  /*1240*/  ISETP.GT.U32.AND P6, PT, R2.reuse, R25, PT ;  /* 0x000000190200720c */ /* 0x040fe20003fc4070 */
[C---:B------:R-:W-:Y:S02]  /*1250*/  IMAD R35, R2.reuse, R12, R35 ;  /* 0x0000000c02237224 */ /* 0x040fe400078e0223 */
[----:B------:R-:W-:Y:S01]  /*1260*/  @!P0 IMAD.MOV R11, RZ, RZ, -R11 ;  /* 0x000000ffff0b8224 */ /* 0x000fe200078e0a0b */
[C---:B------:R-:W-:Y:S01]  /*1270*/  ISETP.GT.U32.AND P0, PT, R2.reuse, R27, PT ;  /* 0x0000001b0200720c */ /* 0x040fe20003f04070 */
[----:B------:R-:W-:Y:S02]  /*1280*/  IMAD.MOV R20, RZ, RZ, -R20 ;  /* 0x000000ffff147224 */ /* 0x000fe400078e0a14 */
[--C-:B------:R-:W-:Y:S01]  /*1290*/  @!P5 IMAD.IADD R23, R23, 0x1, -R2.reuse ;  /* 0x000000011717d824 */ /* 0x100fe200078e0a02 */
[C---:B------:R-:W-:Y:S01]  /*12a0*/  ISETP.GT.U32.AND P5, PT, R2.reuse, R35, PT ;  /* 0x000000230200720c */ /* 0x040fe20003fa4070 */
[----:B------:R-:W-:Y:S01]  /*12b0*/  IMAD R37, R2, R20, R37 ;  /* 0x0000001402257224 */ /* 0x000fe200078e0225 */
[----:B------:R-:W-:Y:S01]  /*12c0*/  LOP3.LUT R20, R16, 0x1e, RZ, 0xfc, !PT ;  /* 0x0000001e10147812 */ /* 0x000fe200078efcff */
[--C-:B------:R-:W-:Y:S01]  /*12d0*/  @!P1 IMAD.IADD R29, R29, 0x1, -R2.reuse ;  /* 0x000000011d1d9824 */ /* 0x100fe200078e0a02 */
[----:B------:R-:W-:Y:S01]  /*12e0*/  ISETP.GE.AND P1, PT, R26, RZ, PT ;  /* 0x000000ff1a00720c */ /* 0x000fe20003f26270 */
[--C-:B------:R-:W-:Y:S01]  /*12f0*/  @!P2 IMAD.IADD R31, R31, 0x1, -R2.reuse ;  /* 0x000000011f1fa824 */ /* 0x100fe200078e0a02 */
[----:B------:R-:W-:Y:S01]  /*1300*/  ISETP.GE.AND P2, PT, R28, RZ, PT ;  /* 0x000000ff1c00720c */ /* 0x000fe20003f46270 */
[--C-:B------:R-:W-:Y:S01]  /*1310*/  @!P3 IMAD.IADD R33, R33, 0x1, -R2.reuse ;  /* 0x000000012121b824 */ /* 0x100fe200078e0a02 */
[----:B------:R-:W-:Y:S01]  /*1320*/  ISETP.GE.AND P3, PT, R30, RZ, PT ;  /* 0x000000ff1e00720c */ /* 0x000fe20003f66270 */
[--C-:B------:R-:W-:Y:S01]  /*1330*/  @!P4 IMAD.IADD R39, R39, 0x1, -R2.reuse ;  /* 0x000000012727c824 */ /* 0x100fe200078e0a02 */
[----:B------:R-:W-:Y:S01]  /*1340*/  ISETP.GE.AND P4, PT, R24, RZ, PT ;  /* 0x000000ff1800720c */ /* 0x000fe20003f86270 */
[--C-:B------:R-:W-:Y:S01]  /*1350*/  @!P6 IMAD.IADD R25, R25, 0x1, -R2.reuse ;  /* 0x000000011919e824 */ /* 0x100fe200078e0a02 */
[----:B------:R-:W-:Y:S01]  /*1360*/  ISETP.GT.U32.AND P6, PT, R2, R37, PT ;  /* 0x000000250200720c */ /* 0x000fe20003fc4070 */
[--C-:B------:R-:W-:Y:S01]  /*1370*/  @!P0 IMAD.IADD R27, R27, 0x1, -R2.reuse ;  /* 0x000000011b1b8824 */ /* 0x100fe200078e0a02 */
[----:B------:R-:W-:Y:S01]  /*1380*/  ISETP.GE.AND P0, PT, R10, RZ, PT ;  /* 0x000000ff0a00720c */ /* 0x000fe20003f06270 */
[--C-:B------:R-:W-:Y:S01]  /*1390*/  @!P5 IMAD.IADD R35, R35, 0x1, -R2.reuse ;  /* 0x000000012323d824 */ /* 0x100fe200078e0a02 */
[----:B------:R-:W-:Y:S01]  /*13a0*/  LOP3.LUT P5, RZ, R18, 0x40, RZ, 0xc0, !PT ;  /* 0x0000004012ff7812 */ /* 0x000fe200078ac0ff */
[----:B------:R-:W-:Y:S01]  /*13b0*/  @!P1 IMAD.MOV R17, RZ, RZ, -R17 ;  /* 0x000000ffff119224 */ /* 0x000fe200078e0a11 */
[C---:B------:R-:W-:Y:S01]  /*13c0*/  ISETP.GT.U32.AND P1, PT, R2.reuse, R29, PT ;  /* 0x0000001d0200720c */ /* 0x040fe20003f24070 */
[----:B------:R-:W-:Y:S01]  /*13d0*/  @!P2 IMAD.MOV R19, RZ, RZ, -R19 ;  /* 0x000000ffff13a224 */ /* 0x000fe200078e0a13 */
[----:B------:R-:W-:Y:S01]  /*13e0*/  SEL R41, RZ, 0x90, !P5 ;  /* 0x00000090ff297807 */ /* 0x000fe20006800000 */
[----:B------:R-:W-:Y:S01]  /*13f0*/  @!P3 IMAD.MOV R21, RZ, RZ, -R21 ;  /* 0x000000ffff15b224 */ /* 0x000fe200078e0a15 */
[C---:B------:R-:W-:Y:S01]  /*1400*/  ISETP.GT.U32.AND P2, PT, R2.reuse, R31, PT ;  /* 0x0000001f0200720c */ /* 0x040fe20003f44070 */
[----:B------:R-:W-:Y:S01]  /*1410*/  @!P4 IMAD.MOV R23, RZ, RZ, -R23 ;  /* 0x000000ffff17c224 */ /* 0x000fe200078e0a17 */
[C---:B------:R-:W-:Y:S01]  /*1420*/  ISETP.GT.U32.AND P3, PT, R2.reuse, R33, PT ;  /* 0x000000210200720c */ /* 0x040fe20003f64070 */
[--C-:B------:R-:W-:Y:S01]  /*1430*/  @!P6 IMAD.IADD R37, R37, 0x1, -R2.reuse ;  /* 0x000000012525e824 */ /* 0x100fe200078e0a02 */
[C---:B------:R-:W-:Y:S01]  /*1440*/  ISETP.GT.U32.AND P4, PT, R2.reuse, R39, PT ;  /* 0x000000270200720c */ /* 0x040fe20003f84070 */
[----:B------:R-:W-:Y:S01]  /*1450*/  @!P0 IMAD.MOV R25, RZ, RZ, -R25 ;  /* 0x000000ffff198224 */ /* 0x000fe200078e0a19 */
[----:B------:R-:W-:Y:S01]  /*1460*/  ISETP.GT.U32.AND P5, PT, R2, R35, PT ;  /* 0x000000230200720c */ /* 0x000fe20003fa4070 */
[----:B------:R-:W-:Y:S01]  /*1470*/  IMAD R22, R22, UR4, RZ ;  /* 0x0000000416167c24 */ /* 0x000fe2000f8e02ff */
[----:B------:R-:W-:Y:S01]  /*1480*/  ISETP.GE.AND P6, PT, R32, RZ, PT ;  /* 0x000000ff2000720c */ /* 0x000fe20003fc6270 */
[--C-:B------:R-:W-:Y:S01]  /*1490*/  @!P1 IMAD.IADD R29, R29, 0x1, -R2.reuse ;  /* 0x000000011d1d9824 */ /* 0x100fe200078e0a02 */
[----:B------:R-:W-:Y:S01]  /*14a0*/  ISETP.GT.U32.AND P0, PT, R2, R37, PT ;  /* 0x000000250200720c */ /* 0x000fe20003f04070 */
[----:B------:R-:W-:Y:S01]  /*14b0*/  USHF.R.U32.HI UR4, URZ, 0x4, UR12 ;  /* 0x000000043f047899 */ /* 0x000fe2000801160c */
        /* <DEDUP_REMOVED lines=9> */
[----:B------:R-:W-:Y:S01]  /*1550*/  @!P6 IMAD.MOV R27, RZ, RZ, -R27 ;  /* 0x000000ffff1be224 */ /* 0x000fe200078e0a1b */
[----:B------:R-:W-:Y:S01]  /*1560*/  ISETP.GE.AND P6, PT, R3, RZ, PT ;  /* 0x000000ff0300720c */ /* 0x000fe20003fc6270 */
[----:B------:R-:W-:Y:S01]  /*1570*/  @!P0 IMAD.IADD R37, R37, 0x1, -R2 ;  /* 0x0000000125258824 */ /* 0x000fe200078e0a02 */
[----:B------:R-:W-:Y:S01]  /*1580*/  ISETP.NE.AND P0, PT, R9, RZ, PT ;  /* 0x000000ff0900720c */ /* 0x000fe20003f05270 */
[----:B------:R-:W-:Y:S01]  /*1590*/  @!P1 IMAD.MOV R29, RZ, RZ, -R29 ;  /* 0x000000ffff1d9224 */ /* 0x000fe200078e0a1d */
[----:B------:R-:W-:Y:S01]  /*15a0*/  LOP3.LUT R2, RZ, R9, RZ, 0x33, !PT ;  /* 0x00000009ff027212 */ /* 0x000fe200078e33ff */
[----:B------:R-:W-:Y:S01]  /*15b0*/  @!P2 IMAD.MOV R31, RZ, RZ, -R31 ;  /* 0x000000ffff1fa224 */ /* 0x000fe200078e0a1f */
[----:B------:R-:W-:Y:S01]  /*15c0*/  LEA R68, P1, R22, UR6, 0x1 ;  /* 0x0000000616447c11 */ /* 0x000fe2000f8208ff */
[----:B------:R-:W-:Y:S01]  /*15d0*/  @!P3 IMAD.MOV R33, RZ, RZ, -R33 ;  /* 0x000000ffff21b224 */ /* 0x000fe200078e0a21 */
[C---:B------:R-:W-:Y:S01]  /*15e0*/  SEL R5, R2.reuse, R5, !P0 ;  /* 0x0000000502057207 */ /* 0x040fe20004000000 */
[----:B------:R-:W-:Y:S01]  /*15f0*/  @!P4 IMAD.MOV R35, RZ, RZ, -R35 ;  /* 0x000000ffff23c224 */ /* 0x000fe200078e0a23 */
[C---:B------:R-:W-:Y:S01]  /*1600*/  SEL R7, R2.reuse, R7, !P0 ;  /* 0x0000000702077207 */ /* 0x040fe20004000000 */
[----:B------:R-:W-:Y:S01]  /*1610*/  @!P5 IMAD.MOV R37, RZ, RZ, -R37 ;  /* 0x000000ffff25d224 */ /* 0x000fe200078e0a25 */
[C---:B------:R-:W-:Y:S01]  /*1620*/  SEL R13, R2.reuse, R13, !P0 ;  /* 0x0000000d020d7207 */ /* 0x040fe20004000000 */
[----:B------:R-:W-:Y:S01]  /*1630*/  @!P6 IMAD.MOV R39, RZ, RZ, -R39 ;  /* 0x000000ffff27e224 */ /* 0x000fe200078e0a27 */
[C---:B------:R-:W-:Y:S01]  /*1640*/  SEL R21, R2.reuse, R21, !P0 ;  /* 0x0000001502157207 */ /* 0x040fe20004000000 */
[----:B------:R-:W-:Y:S01]  /*1650*/  IMAD R5, R5, UR5, RZ ;  /* 0x0000000505057c24 */ /* 0x000fe2000f8e02ff */
        /* <DEDUP_REMOVED lines=8> */
[----:B------:R-:W-:Y:S01]  /*16e0*/  SEL R25, R2, R25, !P0 ;  /* 0x0000001902197207 */ /* 0x000fe20004000000 */
[----:B------:R-:W-:Y:S01]  /*16f0*/  IMAD R9, R11, UR5, RZ ;  /* 0x000000050b097c24 */ /* 0x000fe2000f8e02ff */
[----:B------:R-:W-:Y:S01]  /*1700*/  LEA.HI.X.SX32 R69, R22, UR7, 0x1, P1 ;  /* 0x0000000716457c11 */ /* 0x000fe200088f0eff */
[----:B------:R-:W-:Y:S01]  /*1710*/  ULDC.64 UR6, c[0x0][0x218] ;  /* 0x0000860000067ab9 */ /* 0x000fe20000000a00 */
        /* <DEDUP_REMOVED lines=14> */
[----:B------:R-:W-:Y:S01]  /*1800*/  LEA R12, P2, R5, UR6, 0x1 ;  /* 0x00000006050c7c11 */ /* 0x000fe2000f8408ff */
[----:B------:R-:W-:Y:S01]  /*1810*/  IMAD R35, R35, UR5, RZ ;  /* 0x0000000523237c24 */ /* 0x000fe2000f8e02ff */
[----:B------:R-:W-:Y:S01]  /*1820*/  LEA R10, P1, R7, UR6, 0x1 ;  /* 0x00000006070a7c11 */ /* 0x000fe2000f8208ff */
[----:B------:R-:W-:Y:S01]  /*1830*/  IMAD R37, R37, UR5, RZ ;  /* 0x0000000525257c24 */ /* 0x000fe2000f8e02ff */
[----:B------:R-:W-:Y:S01]  /*1840*/  LEA.HI.X.SX32 R13, R5, UR7, 0x1, P2 ;  /* 0x00000007050d7c11 */ /* 0x000fe200090f0eff */
[----:B------:R-:W-:Y:S01]  /*1850*/  IMAD R119, R2, UR5, RZ ;  /* 0x0000000502777c24 */ /* 0x000fe2000f8e02ff */
[----:B------:R-:W-:Y:S01]  /*1860*/  LEA R6, P4, R3, UR6, 0x1 ;  /* 0x0000000603067c11 */ /* 0x000fe2000f8808ff */
[----:B------:R-:W-:Y:S01]  /*1870*/  UIADD3 UR5, UR12, 0x1000, URZ ;  /* 0x000010000c057890 */ /* 0x000fe2000fffe03f */
[----:B------:R-:W-:Y:S01]  /*1880*/  LEA R90, P3, R21, UR6, 0x1 ;  /* 0x00000006155a7c11 */ /* 0x000fe2000f8608ff */
[----:B------:R-:W-:Y:S01]  /*1890*/  USGXT.U32 UR4, UR4, 0xe ;  /* 0x0000000e0404789a */ /* 0x000fe20008000000 */
[----:B------:R-:W-:Y:S01]  /*18a0*/  LEA R88, P2, R23, UR6, 0x1 ;  /* 0x0000000617587c11 */ /* 0x000fe2000f8408ff */
[----:B------:R-:W-:Y:S01]  /*18b0*/  USHF.R.U32.HI UR5, URZ, 0x4, UR5 ;  /* 0x000000043f057899 */ /* 0x000fe20008011605 */
[----:B------:R-:W-:Y:S01]  /*18c0*/  LEA R8, P0, R9, UR6, 0x1 ;  /* 0x0000000609087c11 */ /* 0x000fe2000f8008ff */
[----:B------:R-:W-:Y:S01]  /*18d0*/  IMAD R20, R20, R93, RZ ;  /* 0x0000005d14147224 */ /* 0x000fe200078e02ff */
[----:B------:R-:W-:-:S02]  /*18e0*/  LEA R4, P6, R17, UR6, 0x1 ;  /* 0x0000000611047c11 */ /* 0x000fc4000f8c08ff */
[----:B------:R-:W-:Y:S02]  /*18f0*/  CS2R R38, SRZ ;  /* 0x0000000000267805 */ /* 0x000fe4000001ff00 */
[----:B------:R-:W-:Y:S02]  /*1900*/  LEA R2, P5, R19, UR6, 0x1 ;  /* 0x0000000613027c11 */ /* 0x000fe4000f8a08ff */
[----:B------:R-:W-:Y:S02]  /*1910*/  CS2R R42, SRZ ;  /* 0x00000000002a7805 */ /* 0x000fe4000001ff00 */
[----:B------:R-:W-:Y:S02]  /*1920*/  LEA.HI.X.SX32 R11, R7, UR7, 0x1, P1 ;  /* 0x00000007070b7c11 */ /* 0x000fe400088f0eff */
[----:B------:R-:W-:Y:S02]  /*1930*/  LEA R86, P1, R25, UR6, 0x1 ;  /* 0x0000000619567c11 */ /* 0x000fe4000f8208ff */
[----:B------:R-:W-:-:S02]  /*1940*/  LEA.HI.X.SX32 R7, R3, UR7, 0x1, P4 ;  /* 0x0000000703077c11 */ /* 0x000fc4000a0f0eff */
[----:B------:R-:W-:Y:S02]  /*1950*/  LEA.HI.X.SX32 R91, R21, UR7, 0x1, P3 ;  /* 0x00000007155b7c11 */ /* 0x000fe400098f0eff */
[----:B------:R-:W-:Y:S02]  /*1960*/  LEA.HI.X.SX32 R89, R23, UR7, 0x1, P2 ;  /* 0x0000000717597c11 */ /* 0x000fe400090f0eff */
[----:B------:R-:W-:Y:S02]  /*1970*/  LEA.HI.X.SX32 R9, R9, UR7, 0x1, P0 ;  /* 0x0000000709097c11 */ /* 0x000fe400080f0eff */
[----:B------:R-:W-:Y:S02]  /*1980*/  LEA.HI.X.SX32 R5, R17, UR7, 0x1, P6 ;  /* 0x0000000711057c11 */ /* 0x000fe4000b0f0eff */
[----:B------:R-:W-:Y:S01]  /*1990*/  LEA.HI.X.SX32 R3, R19, UR7, 0x1, P5 ;  /* 0x0000000713037c11 */ /* 0x000fe2000a8f0eff */
[----:B---3--:R-:W-:Y:S01]  /*19a0*/  IMAD.SHL.U32 R19, R70, 0x20, RZ ;  /* 0x0000002046137824 */ /* 0x008fe200078e00ff */
[----:B------:R-:W-:-:S02]  /*19b0*/  LOP3.LUT R21, R16, 0x1c, RZ, 0xfc, !PT ;  /* 0x0000001c10157812 */ /* 0x000fc400078efcff */
[C---:B------:R-:W-:Y:S02]  /*19c0*/  LOP3.LUT R22, R16.reuse, 0x1a, RZ, 0xfc, !PT ;  /* 0x0000001a10167812 */ /* 0x040fe400078efcff */
[----:B------:R-:W-:Y:S01]  /*19d0*/  LOP3.LUT R23, R16, 0x18, RZ, 0xfc, !PT ;  /* 0x0000001810177812 */ /* 0x000fe200078efcff */
[-C--:B------:R-:W-:Y:S01]  /*19e0*/  IMAD R21, R21, R93.reuse, RZ ;  /* 0x0000005d15157224 */ /* 0x080fe200078e02ff */
[----:B------:R-:W-:Y:S01]  /*19f0*/  LEA R84, P0, R27, UR6, 0x1 ;  /* 0x000000061b547c11 */ /* 0x000fe2000f8008ff */
[-C--:B------:R-:W-:Y:S01]  /*1a00*/  IMAD R22, R22, R93.reuse, RZ ;  /* 0x0000005d16167224 */ /* 0x080fe200078e02ff */
[----:B------:R-:W-:Y:S01]  /*1a10*/  LEA R82, P4, R29, UR6, 0x1 ;  /* 0x000000061d527c11 */ /* 0x000fe2000f8808ff */
[-C--:B------:R-:W-:Y:S01]  /*1a20*/  IMAD R23, R23, R93.reuse, RZ ;  /* 0x0000005d17177224 */ /* 0x080fe200078e02ff */
[----:B------:R-:W-:Y:S01]  /*1a30*/  LEA R106, P6, R31, UR6, 0x1 ;  /* 0x000000061f6a7c11 */ /* 0x000fe2000f8c08ff */
[----:B------:R-:W-:Y:S01]  /*1a40*/  IMAD R93, R16, R93, RZ ;  /* 0x0000005d105d7224 */ /* 0x000fe200078e02ff */
[----:B------:R-:W-:-:S02]  /*1a50*/  LEA R78, P5, R33, UR6, 0x1 ;  /* 0x00000006214e7c11 */ /* 0x000fc4000f8a08ff */
[----:B------:R-:W-:Y:S02]  /*1a60*/  LEA R110, P3, R35, UR6, 0x1 ;  /* 0x00000006236e7c11 */ /* 0x000fe4000f8608ff */
[----:B------:R-:W-:Y:S02]  /*1a70*/  LEA R120, P2, R37, UR6, 0x1 ;  /* 0x0000000625787c11 */ /* 0x000fe4000f8408ff */
[----:B------:R-:W-:Y:S02]  /*1a80*/  LEA.HI.X.SX32 R87, R25, UR7, 0x1, P1 ;  /* 0x0000000719577c11 */ /* 0x000fe400088f0eff */
[----:B------:R-:W-:Y:S02]  /*1a90*/  CS2R R24, SRZ ;  /* 0x0000000000187805 */ /* 0x000fe4000001ff00 */
[----:B------:R-:W-:Y:S02]  /*1aa0*/  LOP3.LUT R17, R18, 0x1f, RZ, 0xc0, !PT ;  /* 0x0000001f12117812 */ /* 0x000fe400078ec0ff */
[----:B------:R-:W-:-:S02]  /*1ab0*/  LOP3.LUT R0, R41, R0, RZ, 0x3c, !PT ;  /* 0x0000000029007212 */ /* 0x000fc400078e3cff */
[----:B------:R-:W-:Y:S02]  /*1ac0*/  CS2R R40, SRZ ;  /* 0x0000000000287805 */ /* 0x000fe4000001ff00 */
[----:B------:R-:W-:Y:S01]  /*1ad0*/  LEA R118, P1, R119, UR6, 0x1 ;  /* 0x0000000677767c11 */ /* 0x000fe2000f8208ff */
[----:B------:R-:W-:Y:S01]  /*1ae0*/  USGXT.U32 UR6, UR5, 0xe ;  /* 0x0000000e0506789a */ /* 0x000fe20008000000 */
[----:B------:R-:W-:Y:S02]  /*1af0*/  LEA.HI.X.SX32 R85, R27, UR7, 0x1, P0 ;  /* 0x000000071b557c11 */ /* 0x000fe400080f0eff */
[----:B------:R-:W-:Y:S02]  /*1b00*/  CS2R R26, SRZ ;  /* 0x00000000001a7805 */ /* 0x000fe4000001ff00 */
[----:B------:R-:W-:Y:S02]  /*1b10*/  LEA.HI.X.SX32 R83, R29, UR7, 0x1, P4 ;  /* 0x000000071d537c11 */ /* 0x000fe4000a0f0eff */
[----:B------:R-:W-:-:S02]  /*1b20*/  CS2R R28, SRZ ;  /* 0x00000000001c7805 */ /* 0x000fc4000001ff00 */
[----:B------:R-:W-:Y:S02]  /*1b30*/  LEA.HI.X.SX32 R108, R31, UR7, 0x1, P6 ;  /* 0x000000071f6c7c11 */ /* 0x000fe4000b0f0eff */
[----:B------:R-:W-:Y:S02]  /*1b40*/  CS2R R30, SRZ ;  /* 0x00000000001e7805 */ /* 0x000fe4000001ff00 */
[----:B------:R-:W-:Y:S02]  /*1b50*/  LEA.HI.X.SX32 R79, R33, UR7, 0x1, P5 ;  /* 0x00000007214f7c11 */ /* 0x000fe4000a8f0eff */
[----:B------:R-:W-:Y:S02]  /*1b60*/  CS2R R32, SRZ ;  /* 0x0000000000207805 */ /* 0x000fe4000001ff00 */
[----:B------:R-:W-:Y:S02]  /*1b70*/  LEA.HI.X.SX32 R123, R35, UR7, 0x1, P3 ;  /* 0x00000007237b7c11 */ /* 0x000fe400098f0eff */
[----:B------:R-:W-:-:S02]  /*1b80*/  CS2R R34, SRZ ;  /* 0x0000000000227805 */ /* 0x000fc4000001ff00 */
[----:B------:R-:W-:Y:S02]  /*1b90*/  LEA.HI.X.SX32 R121, R37, UR7, 0x1, P2 ;  /* 0x0000000725797c11 */ /* 0x000fe400090f0eff */
[----:B------:R-:W-:Y:S02]  /*1ba0*/  CS2R R36, SRZ ;  /* 0x0000000000247805 */ /* 0x000fe4000001ff00 */
[----:B------:R-:W-:Y:S01]  /*1bb0*/  LEA.HI.X.SX32 R119, R119, UR7, 0x1, P1 ;  /* 0x0000000777777c11 */ /* 0x000fe200088f0eff */
[----:B------:R-:W-:Y:S01]  /*1bc0*/  IMAD R17, R17, R70, RZ ;  /* 0x0000004611117224 */ /* 0x000fe200078e02ff */
[C---:B------:R-:W-:Y:S01]  /*1bd0*/  LOP3.LUT R94, R0.reuse, 0x20, RZ, 0x3c, !PT ;  /* 0x00000020005e7812 */ /* 0x040fe200078e3cff */
[----:B------:R-:W-:Y:S01]  /*1be0*/  UMOV UR5, URZ ;  /* 0x0000003f00057c82 */ /* 0x000fe20008000000 */
[C---:B------:R-:W-:Y:S01]  /*1bf0*/  LOP3.LUT R95, R0.reuse, 0x40, RZ, 0x3c, !PT ;  /* 0x00000040005f7812 */ /* 0x040fe200078e3cff */
[----:B------:R-:W-:Y:S01]  /*1c00*/  UMOV UR7, URZ ;  /* 0x0000003f00077c82 */ /* 0x000fe20008000000 */
[----:B------:R-:W-:Y:S01]  /*1c10*/  LOP3.LUT R96, R0, 0x60, RZ, 0x3c, !PT ;  /* 0x0000006000607812 */ /* 0x000fe200078e3cff */
[----:B------:R-:W-:-:S02]  /*1c20*/  UIADD3.64 UR8, UR4, UR8, URZ ;  /* 0x0000000804087297 */ /* 0x000fc4000fffe03f */
[----:B------:R-:W-:-:S12]  /*1c30*/  UIADD3.64 UR10, UR6, -UR10, URZ ;  /* 0x8000000a060a7297 */ /* 0x000fd8000fffe03f */
.L_x_1:
[C---:B------:R-:W-:Y:S01]  /*1c40*/  ISETP.GE.AND P0, PT, R16.reuse, UR13, PT ;  /* 0x0000000d10007c0c */ /* 0x040fe2000bf06270 */
[----:B------:R-:W-:Y:S01]  /*1c50*/  IMAD.WIDE R70, R93, 0x2, R68 ;  /* 0x000000025d467825 */ /* 0x000fe200078e0244 */
[----:B------:R-:W-:Y:S02]  /*1c60*/  LOP3.LUT R72, R16, 0x8, RZ, 0xfc, !PT ;  /* 0x0000000810487812 */ /* 0x000fe400078efcff */
[----:B------:R-:W-:Y:S02]  /*1c70*/  PRMT R114, RZ, 0x7610, R114 ;  /* 0x00007610ff727816 */ /* 0x000fe40000000072 */
[----:B------:R-:W-:Y:S02]  /*1c80*/  ISETP.GE.AND P1, PT, R72, UR13, PT ;  /* 0x0000000d48007c0c */ /* 0x000fe4000bf26270 */
[----:B------:R-:W-:-:S05]  /*1c90*/  LOP3.LUT R72, R16, 0x10, RZ, 0xfc, !PT ;  /* 0x0000001010487812 */ /* 0x000fca00078efcff */
[----:B------:R0:W2:Y:S01]  /*1ca0*/  @!P0 LDG.E.U16 R114, desc[UR14][R70.64] ;  /* 0x0000000e46728981 */ /* 0x0000a2000c1e1500 */
[----:B------:R-:W-:Y:S01]  /*1cb0*/  PRMT R97, RZ, 0x7610, R97 ;  /* 0x00007610ff617816 */ /* 0x000fe20000000061 */
[----:B------:R-:W-:Y:S01]  /*1cc0*/  IMAD.WIDE R74, R63, 0x2, R68 ;  /* 0x000000023f4a7825 */ /* 0x000fe200078e0244 */
[----:B------:R-:W-:-:S04]  /*1cd0*/  ISETP.GE.AND P0, PT, R72, UR13, PT ;  /* 0x0000000d48007c0c */ /* 0x000fc8000bf06270 */
[----:B------:R1:W3:Y:S01]  /*1ce0*/  @!P1 LDG.E.U16 R97, desc[UR14][R74.64] ;  /* 0x0000000e4a619981 */ /* 0x0002e2000c1e1500 */
[----:B------:R-:W-:Y:S01]  /*1cf0*/  LOP3.LUT R76, R16, 0x18, RZ, 0xfc, !PT ;  /* 0x00000018104c7812 */ /* 0x000fe200078efcff */
[----:B------:R-:W-:Y:S01]  /*1d00*/  IMAD.WIDE R72, R59, 0x2, R68 ;  /* 0x000000023b487825 */ /* 0x000fe200078e0244 */
[----:B------:R-:W-:Y:S02]  /*1d10*/  PRMT R99, RZ, 0x7610, R99 ;  /* 0x00007610ff637816 */ /* 0x000fe40000000063 */
[----:B------:R-:W-:-:S04]  /*1d20*/  ISETP.GE.AND P1, PT, R76, UR13, PT ;  /* 0x0000000d4c007c0c */ /* 0x000fc8000bf26270 */
[----:B------:R4:W5:Y:S01]  /*1d30*/  @!P0 LDG.E.U16 R99, desc[UR14][R72.64] ;  /* 0x0000000e48638981 */ /* 0x000962000c1e1500 */
[----:B------:R-:W-:Y:S01]  /*1d40*/  LOP3.LUT R76, R16, 0x2, RZ, 0xfc, !PT ;  /* 0x00000002104c7812 */ /* 0x000fe200078efcff */
[----:B0-----:R-:W-:Y:S01]  /*1d50*/  IMAD.WIDE R70, R23, 0x2, R68 ;  /* 0x0000000217467825 */ /* 0x001fe200078e0244 */
[----:B------:R-:W-:Y:S02]  /*1d60*/  PRMT R101, RZ, 0x7610, R101 ;  /* 0x00007610ff657816 */ /* 0x000fe40000000065 */
[----:B------:R-:W-:-:S04]  /*1d70*/  ISETP.GE.AND P0, PT, R76, UR13, PT ;  /* 0x0000000d4c007c0c */ /* 0x000fc8000bf06270 */
[----:B------:R0:W5:Y:S01]  /*1d80*/  @!P1 LDG.E.U16 R101, desc[UR14][R70.64] ;  /* 0x0000000e46659981 */ /* 0x000162000c1e1500 */
[----:B------:R-:W-:Y:S01]  /*1d90*/  PRMT R103, RZ, 0x7610, R103 ;  /* 0x00007610ff677816 */ /* 0x000fe20000000067 */
[----:B-1----:R-:W-:Y:S01]  /*1da0*/  IMAD.WIDE R74, R66, 0x2, R68 ;  /* 0x00000002424a7825 */ /* 0x002fe200078e0244 */
[----:B------:R-:W-:-:S04]  /*1db0*/  LOP3.LUT R76, R16, 0xa, RZ, 0xfc, !PT ;  /* 0x0000000a104c7812 */ /* 0x000fc800078efcff */
[----:B------:R-:W-:Y:S02]  /*1dc0*/  ISETP.GE.AND P1, PT, R76, UR13, PT ;  /* 0x0000000d4c007c0c */ /* 0x000fe4000bf26270 */
[----:B------:R1:W5:Y:S01]  /*1dd0*/  @!P0 LDG.E.U16 R103, desc[UR14][R74.64] ;  /* 0x0000000e4a678981 */ /* 0x000362000c1e1500 */
[----:B------:R-:W-:Y:S01]  /*1de0*/  LOP3.LUT R76, R16, 0x12, RZ, 0xfc, !PT ;  /* 0x00000012104c7812 */ /* 0x000fe200078efcff */
[----:B----4-:R-:W-:Y:S01]  /*1df0*/  IMAD.WIDE R72, R62, 0x2, R68 ;  /* 0x000000023e487825 */ /* 0x010fe200078e0244 */
[----:B------:R-:W-:Y:S02]  /*1e00*/  PRMT R105, RZ, 0x7610, R105 ;  /* 0x00007610ff697816 */ /* 0x000fe40000000069 */
[----:B------:R-:W-:Y:S02]  /*1e10*/  ISETP.GE.AND P0, PT, R76, UR13, PT ;  /* 0x0000000d4c007c0c */ /* 0x000fe4000bf06270 */
[----:B------:R-:W-:Y:S01]  /*1e20*/  LOP3.LUT R77, R16, 0x6, RZ, 0xfc, !PT ;  /* 0x00000006104d7812 */ /* 0x000fe200078efcff */
[----:B0-----:R-:W-:Y:S01]  /*1e30*/  IMAD.WIDE R70, R58, 0x2, R68 ;  /* 0x000000023a467825 */ /* 0x001fe200078e0244 */
[----:B------:R-:W-:-:S02]  /*1e40*/  PRMT R107, RZ, 0x7610, R107 ;  /* 0x00007610ff6b7816 */ /* 0x000fc4000000006b */
[----:B------:R-:W-:Y:S01]  /*1e50*/  ISETP.GE.AND P5, PT, R77, UR13, PT ;  /* 0x0000000d4d007c0c */ /* 0x000fe2000bfa6270 */
[----:B------:R0:W4:Y:S01]  /*1e60*/  @!P1 LDG.E.U16 R105, desc[UR14][R72.64] ;  /* 0x0000000e48699981 */ /* 0x000122000c1e1500 */
[C---:B------:R-:W-:Y:S02]  /*1e70*/  LOP3.LUT R76, R16.reuse, 0x4, RZ, 0xfc, !PT ;  /* 0x00000004104c7812 */ /* 0x040fe400078efcff */
[----:B-1----:R-:W-:Y:S02]  /*1e80*/  LOP3.LUT R74, R16, 0xc, RZ, 0xfc, !PT ;  /* 0x0000000c104a7812 */ /* 0x002fe400078efcff */
[----:B------:R-:W-:Y:S01]  /*1e90*/  ISETP.GE.AND P4, PT, R76, UR13, PT ;  /* 0x0000000d4c007c0c */ /* 0x000fe2000bf86270 */
[----:B------:R1:W4:Y:S01]  /*1ea0*/  @!P0 LDG.E.U16 R107, desc[UR14][R70.64] ;  /* 0x0000000e466b8981 */ /* 0x000322000c1e1500 */
[----:B------:R-:W-:Y:S01]  /*1eb0*/  ISETP.GE.AND P0, PT, R74, UR13, PT ;  /* 0x0000000d4a007c0c */ /* 0x000fe2000bf06270 */
[----:B------:R-:W-:Y:S01]  /*1ec0*/  IMAD.WIDE R76, R64, 0x2, R68 ;  /* 0x00000002404c7825 */ /* 0x000fe200078e0244 */
[----:B------:R-:W-:-:S02]  /*1ed0*/  PRMT R109, RZ, 0x7610, R109 ;  /* 0x00007610ff6d7816 */ /* 0x000fc4000000006d */
[C---:B0-----:R-:W-:Y:S01]  /*1ee0*/  LOP3.LUT R72, R16.reuse, 0xe, RZ, 0xfc, !PT ;  /* 0x0000000e10487812 */ /* 0x041fe200078efcff */
[----:B------:R-:W-:Y:S01]  /*1ef0*/  IMAD.WIDE R74, R65, 0x2, R68 ;  /* 0x00000002414a7825 */ /* 0x000fe200078e0244 */
[C---:B------:R-:W-:Y:S02]  /*1f00*/  LOP3.LUT R104, R16.reuse, 0x1a, RZ, 0xfc, !PT ;  /* 0x0000001a10687812 */ /* 0x040fe400078efcff */
[----:B------:R-:W-:Y:S01]  /*1f10*/  PRMT R98, RZ, 0x7610, R98 ;  /* 0x00007610ff627816 */ /* 0x000fe20000000062 */
[----:B------:R-:W4:Y:S01]  /*1f20*/  @!P5 LDG.E.U16 R109, desc[UR14][R76.64] ;  /* 0x0000000e4c6dd981 */ /* 0x000f22000c1e1500 */
[----:B-1----:R-:W-:Y:S02]  /*1f30*/  LOP3.LUT R70, R16, 0x16, RZ, 0xfc, !PT ;  /* 0x0000001610467812 */ /* 0x002fe400078efcff */
[----:B------:R-:W-:Y:S02]  /*1f40*/  PRMT R100, RZ, 0x7610, R100 ;  /* 0x00007610ff647816 */ /* 0x000fe40000000064 */
[----:B------:R-:W-:Y:S01]  /*1f50*/  ISETP.GE.AND P3, PT, R70, UR13, PT ;  /* 0x0000000d46007c0c */ /* 0x000fe2000bf66270 */
[----:B------:R-:W-:Y:S01]  /*1f60*/  IMAD.WIDE R70, R61, 0x2, R68 ;  /* 0x000000023d467825 */ /* 0x000fe200078e0244 */
[----:B------:R-:W-:Y:S01]  /*1f70*/  ISETP.GE.AND P1, PT, R72, UR13, PT ;  /* 0x0000000d48007c0c */ /* 0x000fe2000bf26270 */
[----:B------:R0:W4:Y:S01]  /*1f80*/  @!P4 LDG.E.U16 R98, desc[UR14][R74.64] ;  /* 0x0000000e4a62c981 */ /* 0x000122000c1e1500 */
[----:B------:R-:W-:-:S02]  /*1f90*/  ISETP.GE.AND P5, PT, R104, UR13, PT ;  /* 0x0000000d68007c0c */ /* 0x000fc4000bfa6270 */
[C---:B------:R-:W-:Y:S01]  /*1fa0*/  LOP3.LUT R73, R16.reuse, 0x14, RZ, 0xfc, !PT ;  /* 0x0000001410497812 */ /* 0x040fe200078efcff */
[----:B------:R1:W4:Y:S01]  /*1fb0*/  @!P0 LDG.E.U16 R100, desc[UR14][R70.64] ;  /* 0x0000000e46648981 */ /* 0x000322000c1e1500 */
[C---:B------:R-:W-:Y:S02]  /*1fc0*/  LOP3.LUT R112, R16.reuse, 0x1c, RZ, 0xfc, !PT ;  /* 0x0000001c10707812 */ /* 0x040fe400078efcff */
[----:B------:R-:W-:Y:S02]  /*1fd0*/  LOP3.LUT R104, R16, 0x1e, RZ, 0xfc, !PT ;  /* 0x0000001e10687812 */ /* 0x000fe400078efcff */
[----:B------:R-:W-:Y:S02]  /*1fe0*/  ISETP.GE.AND P2, PT, R73, UR13, PT ;  /* 0x0000000d49007c0c */ /* 0x000fe4000bf46270 */
[----:B------:R-:W-:Y:S02]  /*1ff0*/  ISETP.GE.AND P4, PT, R112, UR13, PT ;  /* 0x0000000d70007c0c */ /* 0x000fe4000bf86270 */
[----:B------:R-:W-:Y:S01]  /*2000*/  ISETP.GE.AND P0, PT, R104, UR13, PT ;  /* 0x0000000d68007c0c */ /* 0x000fe2000bf06270 */
[----:B------:R-:W-:Y:S01]  /*2010*/  IMAD.WIDE R72, R60, 0x2, R68 ;  /* 0x000000023c487825 */ /* 0x000fe200078e0244 */
[----:B------:R-:W-:-:S02]  /*2020*/  PRMT R111, RZ, 0x7610, R111 ;  /* 0x00007610ff6f7816 */ /* 0x000fc4000000006f */
[----:B------:R-:W-:Y:S01]  /*2030*/  PRMT R102, RZ, 0x7610, R102 ;  /* 0x00007610ff667816 */ /* 0x000fe20000000066 */
[----:B------:R-:W-:Y:S01]  /*2040*/  IMAD.WIDE R80, R57, 0x2, R68 ;  /* 0x0000000239507825 */ /* 0x000fe200078e0244 */
[----:B------:R-:W-:Y:S02]  /*2050*/  PRMT R113, RZ, 0x7610, R113 ;  /* 0x00007610ff717816 */ /* 0x000fe40000000071 */
[----:B------:R1:W4:Y:S01]  /*2060*/  @!P1 LDG.E.U16 R111, desc[UR14][R72.64] ;  /* 0x0000000e486f9981 */ /* 0x000322000c1e1500 */
[----:B------:R-:W-:Y:S01]  /*2070*/  PRMT R115, RZ, 0x7610, R115 ;  /* 0x00007610ff737816 */ /* 0x000fe20000000073 */
[----:B0-----:R-:W-:Y:S01]  /*2080*/  IMAD.WIDE R74, R56, 0x2, R68 ;  /* 0x00000002384a7825 */ /* 0x001fe200078e0244 */
[----:B------:R-:W-:Y:S01]  /*2090*/  PRMT R104, RZ, 0x7610, R104 ;  /* 0x00007610ff687816 */ /* 0x000fe20000000068 */
[----:B------:R-:W4:Y:S01]  /*20a0*/  @!P2 LDG.E.U16 R102, desc[UR14][R80.64] ;  /* 0x0000000e5066a981 */ /* 0x000f22000c1e1500 */
[----:B------:R-:W-:Y:S01]  /*20b0*/  PRMT R117, RZ, 0x7610, R117 ;  /* 0x00007610ff757816 */ /* 0x000fe20000000075 */
[----:B------:R-:W-:-:S02]  /*20c0*/  IMAD.WIDE R76, R22, 0x2, R68 ;  /* 0x00000002164c7825 */ /* 0x000fc400078e0244 */
[----:B------:R-:W4:Y:S02]  /*20d0*/  @!P3 LDG.E.U16 R113, desc[UR14][R74.64] ;  /* 0x0000000e4a71b981 */ /* 0x000f24000c1e1500 */
[--C-:B-1----:R-:W-:Y:S02]  /*20e0*/  IMAD.WIDE R70, R21, 0x2, R68.reuse ;  /* 0x0000000215467825 */ /* 0x102fe400078e0244 */
[----:B------:R-:W4:Y:S02]  /*20f0*/  @!P5 LDG.E.U16 R115, desc[UR14][R76.64] ;  /* 0x0000000e4c73d981 */ /* 0x000f24000c1e1500 */
[----:B------:R-:W-:Y:S02]  /*2100*/  IMAD.WIDE R72, R20, 0x2, R68 ;  /* 0x0000000214487825 */ /* 0x000fe400078e0244 */
[----:B------:R-:W4:Y:S04]  /*2110*/  @!P4 LDG.E.U16 R104, desc[UR14][R70.64] ;  /* 0x0000000e4668c981 */ /* 0x000f28000c1e1500 */
[----:B------:R0:W4:Y:S01]  /*2120*/  @!P0 LDG.E.U16 R117, desc[UR14][R72.64] ;  /* 0x0000000e48758981 */ /* 0x000122000c1e1500 */
[----:B------:R-:W-:Y:S01]  /*2130*/  BAR.SYNC.DEFER_BLOCKING 0x0 ;  /* 0x0000000000007b1d */ /* 0x000fe20000010000 */
[----:B------:R-:W-:-:S04]  /*2140*/  LOP3.LUT R112, R18, 0x1f, RZ, 0xc0, !PT ;  /* 0x0000001f12707812 */ /* 0x000fc800078ec0ff */
[----:B------:R-:W-:Y:S01]  /*2150*/  ISETP.GE.AND P1, PT, R112, UR13, PT ;  /* 0x0000000d70007c0c */ /* 0x000fe2000bf26270 */
[----:B0-----:R-:W-:Y:S02]  /*2160*/  IMAD.MOV.U32 R72, RZ, RZ, R120 ;  /* 0x000000ffff487224 */ /* 0x001fe400078e0078 */
[--C-:B------:R-:W-:Y:S01]  /*2170*/  IMAD.MOV.U32 R73, RZ, RZ, R121.reuse ;  /* 0x000000ffff497224 */ /* 0x100fe200078e0079 */
[----:B------:R-:W-:Y:S01]  /*2180*/  PRMT R121, RZ, 0x7610, R121 ;  /* 0x00007610ff797816 */ /* 0x000fe20000000079 */
[----:B------:R-:W-:-:S08]  /*2190*/  IMAD.WIDE R74, R17, 0x2, R72 ;  /* 0x00000002114a7825 */ /* 0x000fd000078e0248 */
[----:B------:R0:W4:Y:S02]  /*21a0*/  @!P1 LDG.E.U16 R121, desc[UR14][R74.64] ;  /* 0x0000000e4a799981 */ /* 0x000124000c1e1500 */
[----:B0-----:R-:W-:Y:S02]  /*21b0*/  IMAD.MOV.U32 R74, RZ, RZ, R110 ;  /* 0x000000ffff4a7224 */ /* 0x001fe400078e006e */
[--C-:B------:R-:W-:Y:S01]  /*21c0*/  IMAD.MOV.U32 R75, RZ, RZ, R123.reuse ;  /* 0x000000ffff4b7224 */ /* 0x100fe200078e007b */
[----:B------:R-:W-:Y:S01]  /*21d0*/  PRMT R123, RZ, 0x7610, R123 ;  /* 0x00007610ff7b7816 */ /* 0x000fe2000000007b */
[----:B------:R-:W-:Y:S01]  /*21e0*/  IMAD.WIDE R76, R17, 0x2, R74 ;  /* 0x00000002114c7825 */ /* 0x000fe200078e024a */
[----:B------:R-:W-:-:S04]  /*21f0*/  PRMT R125, RZ, 0x7610, R125 ;  /* 0x00007610ff7d7816 */ /* 0x000fc8000000007d */
[----:B------:R0:W4:Y:S01]  /*2200*/  @!P1 LDG.E.U16 R123, desc[UR14][R76.64] ;  /* 0x0000000e4c7b9981 */ /* 0x000122000c1e1500 */
[----:B------:R-:W-:Y:S02]  /*2210*/  IMAD.MOV.U32 R70, RZ, RZ, R118 ;  /* 0x000000ffff467224 */ /* 0x000fe400078e0076 */
[----:B------:R-:W-:Y:S02]  /*2220*/  IMAD.MOV.U32 R71, RZ, RZ, R119 ;  /* 0x000000ffff477224 */ /* 0x000fe400078e0077 */
[----:B0-----:R-:W-:Y:S02]  /*2230*/  IMAD.MOV.U32 R76, RZ, RZ, R78 ;  /* 0x000000ffff4c7224 */ /* 0x001fe400078e004e */
[----:B------:R-:W-:Y:S01]  /*2240*/  IMAD.MOV.U32 R77, RZ, RZ, R79 ;  /* 0x000000ffff4d7224 */ /* 0x000fe200078e004f */
[----:B------:R-:W-:Y:S01]  /*2250*/  PRMT R119, RZ, 0x7610, R119 ;  /* 0x00007610ff777816 */ /* 0x000fe20000000077 */
[----:B------:R-:W-:-:S04]  /*2260*/  IMAD.WIDE R78, R17, 0x2, R76 ;  /* 0x00000002114e7825 */ /* 0x000fc800078e024c */
[C---:B------:R-:W-:Y:S01]  /*2270*/  IMAD.WIDE R80, R17.reuse, 0x2, R70 ;  /* 0x0000000211507825 */ /* 0x040fe200078e0246 */
[----:B------:R0:W4:Y:S04]  /*2280*/  @!P1 LDG.E.U16 R125, desc[UR14][R78.64] ;  /* 0x0000000e4e7d9981 */ /* 0x000128000c1e1500 */
[----:B------:R1:W4:Y:S01]  /*2290*/  @!P1 LDG.E.U16 R119, desc[UR14][R80.64] ;  /* 0x0000000e50779981 */ /* 0x000322000c1e1500 */
[----:B0-----:R-:W-:Y:S02]  /*22a0*/  IMAD.MOV.U32 R78, RZ, RZ, R106 ;  /* 0x000000ffff4e7224 */ /* 0x001fe400078e006a */
[----:B------:R-:W-:Y:S01]  /*22b0*/  IMAD.MOV.U32 R79, RZ, RZ, R108 ;  /* 0x000000ffff4f7224 */ /* 0x000fe200078e006c */
[----:B------:R-:W-:Y:S01]  /*22c0*/  PRMT R106, RZ, 0x7610, R106 ;  /* 0x00007610ff6a7816 */ /* 0x000fe2000000006a */
[----:B-1----:R-:W-:Y:S01]  /*22d0*/  IMAD.WIDE R80, R17, 0x2, R78 ;  /* 0x0000000211507825 */ /* 0x002fe200078e024e */
[----:B------:R-:W-:-:S04]  /*22e0*/  PRMT R108, RZ, 0x7610, R108 ;  /* 0x00007610ff6c7816 */ /* 0x000fc8000000006c */
[----:B------:R0:W4:Y:S02]  /*22f0*/  @!P1 LDG.E.U16 R106, desc[UR14][R80.64] ;  /* 0x0000000e506a9981 */ /* 0x000124000c1e1500 */
[----:B0-----:R-:W-:Y:S02]  /*2300*/  IMAD.MOV.U32 R80, RZ, RZ, R82 ;  /* 0x000000ffff507224 */ /* 0x001fe400078e0052 */
[----:B------:R-:W-:Y:S02]  /*2310*/  IMAD.MOV.U32 R81, RZ, RZ, R83 ;  /* 0x000000ffff517224 */ /* 0x000fe400078e0053 */
[----:B------:R-:W-:Y:S01]  /*2320*/  IMAD.WIDE R82, R17, 0x2, R80 ;  /* 0x0000000211527825 */ /* 0x000fe200078e0250 */
        /* <DEDUP_REMOVED lines=25> */
[----:B--2---:R0:W-:Y:S04]  /*24c0*/  STS.U16 [R0+UR12], R114 ;  /* 0x0000007200007988 */ /* 0x0041e8000800040c */
[----:B------:R1:W2:Y:S01]  /*24d0*/  @!P1 LDG.E.U16 R120, desc[UR14][R2.64] ;  /* 0x0000000e02789981 */ /* 0x0002a2000c1e1500 */
[----:B0-----:R-:W-:Y:S01]  /*24e0*/  PRMT R114, RZ, 0x7610, R114 ;  /* 0x00007610ff727816 */ /* 0x001fe20000000072 */
[----:B-1----:R-:W-:-:S02]  /*24f0*/  IMAD.MOV.U32 R2, RZ, RZ, R4 ;  /* 0x000000ffff027224 */ /* 0x002fc400078e0004 */
[----:B------:R-:W-:Y:S02]  /*2500*/  IMAD.MOV.U32 R3, RZ, RZ, R5 ;  /* 0x000000ffff037224 */ /* 0x000fe400078e0005 */
[----:B------:R-:W-:Y:S01]  /*2510*/  IMAD.WIDE R4, R17, 0x2, R2 ;  /* 0x0000000211047825 */ /* 0x000fe200078e0202 */
[----:B---3--:R0:W-:Y:S04]  /*2520*/  STS.U16 [R0+UR12+0x400], R97 ;  /* 0x0004006100007988 */ /* 0x0081e8000800040c */
[----:B------:R1:W3:Y:S01]  /*2530*/  @!P1 LDG.E.U16 R114, desc[UR14][R4.64] ;  /* 0x0000000e04729981 */ /* 0x0002e2000c1e1500 */
[----:B0-----:R-:W-:Y:S01]  /*2540*/  PRMT R97, RZ, 0x7610, R97 ;  /* 0x00007610ff617816 */ /* 0x001fe20000000061 */
[----:B-1----:R-:W-:Y:S02]  /*2550*/  IMAD.MOV.U32 R4, RZ, RZ, R6 ;  /* 0x000000ffff047224 */ /* 0x002fe400078e0006 */
[----:B------:R-:W-:-:S02]  /*2560*/  IMAD.MOV.U32 R5, RZ, RZ, R7 ;  /* 0x000000ffff057224 */ /* 0x000fc400078e0007 */
[C---:B------:R-:W-:Y:S01]  /*2570*/  IMAD.WIDE R6, R17.reuse, 0x2, R4 ;  /* 0x0000000211067825 */ /* 0x040fe200078e0204 */
[----:B-----5:R0:W-:Y:S04]  /*2580*/  STS.U16 [R0+UR12+0x800], R99 ;  /* 0x0008006300007988 */ /* 0x0201e8000800040c */
[----:B------:R1:W5:Y:S01]  /*2590*/  @!P1 LDG.E.U16 R97, desc[UR14][R6.64] ;  /* 0x0000000e06619981 */ /* 0x000362000c1e1500 */
[----:B0-----:R-:W-:Y:S01]  /*25a0*/  PRMT R99, RZ, 0x7610, R99 ;  /* 0x00007610ff637816 */ /* 0x001fe20000000063 */
[----:B-1----:R-:W-:Y:S02]  /*25b0*/  IMAD.MOV.U32 R6, RZ, RZ, R8 ;  /* 0x000000ffff067224 */ /* 0x002fe400078e0008 */
[----:B------:R-:W-:Y:S02]  /*25c0*/  IMAD.MOV.U32 R7, RZ, RZ, R9 ;  /* 0x000000ffff077224 */ /* 0x000fe400078e0009 */
[----:B------:R-:W-:Y:S01]  /*25d0*/  IMAD.WIDE R8, R17, 0x2, R6 ;  /* 0x0000000211087825 */ /* 0x000fe200078e0206 */
[----:B------:R0:W-:Y:S04]  /*25e0*/  STS.U16 [R0+UR12+0xc00], R101 ;  /* 0x000c006500007988 */ /* 0x0001e8000800040c */
[----:B------:R1:W3:Y:S01]  /*25f0*/  @!P1 LDG.E.U16 R99, desc[UR14][R8.64] ;  /* 0x0000000e08639981 */ /* 0x0002e2000c1e1500 */
[----:B0-----:R-:W-:Y:S01]  /*2600*/  PRMT R101, RZ, 0x7610, R101 ;  /* 0x00007610ff657816 */ /* 0x001fe20000000065 */
[----:B-1----:R-:W-:-:S02]  /*2610*/  IMAD.MOV.U32 R8, RZ, RZ, R10 ;  /* 0x000000ffff087224 */ /* 0x002fc400078e000a */
[----:B------:R-:W-:Y:S02]  /*2620*/  IMAD.MOV.U32 R9, RZ, RZ, R11 ;  /* 0x000000ffff097224 */ /* 0x000fe400078e000b */
[----:B------:R-:W-:Y:S01]  /*2630*/  IMAD.WIDE R10, R17, 0x2, R8 ;  /* 0x00000002110a7825 */ /* 0x000fe200078e0208 */
[----:B------:R0:W-:Y:S04]  /*2640*/  STS.U16 [R94+UR12+0x100], R103 ;  /* 0x000100675e007988 */ /* 0x0001e8000800040c */
[----:B------:R1:W3:Y:S01]  /*2650*/  @!P1 LDG.E.U16 R101, desc[UR14][R10.64] ;  /* 0x0000000e0a659981 */ /* 0x0002e2000c1e1500 */
[----:B0-----:R-:W-:Y:S01]  /*2660*/  PRMT R103, RZ, 0x7610, R103 ;  /* 0x00007610ff677816 */ /* 0x001fe20000000067 */
[----:B-1----:R-:W-:Y:S02]  /*2670*/  IMAD.MOV.U32 R10, RZ, RZ, R12 ;  /* 0x000000ffff0a7224 */ /* 0x002fe400078e000c */
[----:B------:R-:W-:-:S02]  /*2680*/  IMAD.MOV.U32 R11, RZ, RZ, R13 ;  /* 0x000000ffff0b7224 */ /* 0x000fc400078e000d */
[----:B------:R-:W-:-:S05]  /*2690*/  IMAD.WIDE R12, R17, 0x2, R10 ;  /* 0x00000002110c7825 */ /* 0x000fca00078e020a */
[----:B------:R-:W3:Y:S04]  /*26a0*/  @!P1 LDG.E.U16 R103, desc[UR14][R12.64] ;  /* 0x0000000e0c679981 */ /* 0x000ee8000c1e1500 */
[----:B----4-:R-:W-:Y:S04]  /*26b0*/  STS.U16 [R94+UR12+0x500], R105 ;  /* 0x000500695e007988 */ /* 0x010fe8000800040c */
[----:B------:R-:W-:Y:S04]  /*26c0*/  STS.U16 [R94+UR12+0x900], R107 ;  /* 0x0009006b5e007988 */ /* 0x000fe8000800040c */
        /* <DEDUP_REMOVED lines=11> */
[----:B------:R0:W-:Y:S04]  /*2780*/  STS.U16 [R0+UR12+0x1400], R106 ;  /* 0x0014006a00007988 */ /* 0x0001e8000800040c */
[----:B------:R1:W-:Y:S04]  /*2790*/  STS.U16 [R0+UR12+0x1600], R110 ;  /* 0x0016006e00007988 */ /* 0x0003e8000800040c */
[----:B------:R-:W-:Y:S04]  /*27a0*/  STS.U16 [R0+UR12+0x1800], R116 ;  /* 0x0018007400007988 */ /* 0x000fe8000800040c */
[----:B--2---:R-:W-:Y:S04]  /*27b0*/  STS.U16 [R0+UR12+0x1a00], R120 ;  /* 0x001a007800007988 */ /* 0x004fe8000800040c */
[----:B-----5:R-:W-:Y:S04]  /*27c0*/  STS.U16 [R0+UR12+0x1c00], R97 ;  /* 0x001c006100007988 */ /* 0x020fe8000800040c */
[----:B---3--:R-:W-:Y:S04]  /*27d0*/  STS.U16 [R0+UR12+0x1e00], R101 ;  /* 0x001e006500007988 */ /* 0x008fe8000800040c */
[----:B------:R-:W-:Y:S04]  /*27e0*/  STS.U16 [R94+UR12+0x1100], R121 ;  /* 0x001100795e007988 */ /* 0x000fe8000800040c */
[----:B------:R-:W-:Y:S04]  /*27f0*/  STS.U16 [R94+UR12+0x1300], R125 ;  /* 0x0013007d5e007988 */ /* 0x000fe8000800040c */
[----:B------:R2:W-:Y:S04]  /*2800*/  STS.U16 [R94+UR12+0x1500], R108 ;  /* 0x0015006c5e007988 */ /* 0x0005e8000800040c */
[----:B------:R-:W-:Y:S04]  /*2810*/  STS.U16 [R94+UR12+0x1700], R112 ;  /* 0x001700705e007988 */ /* 0x000fe8000800040c */
[----:B------:R3:W-:Y:S04]  /*2820*/  STS.U16 [R94+UR12+0x1900], R118 ;  /* 0x001900765e007988 */ /* 0x0007e8000800040c */
[----:B------:R4:W-:Y:S04]  /*2830*/  STS.U16 [R94+UR12+0x1b00], R114 ;  /* 0x001b00725e007988 */ /* 0x0009e8000800040c */
[----:B------:R4:W-:Y:S04]  /*2840*/  STS.U16 [R94+UR12+0x1d00], R99 ;  /* 0x001d00635e007988 */ /* 0x0009e8000800040c */
[----:B------:R4:W-:Y:S01]  /*2850*/  STS.U16 [R94+UR12+0x1f00], R103 ;  /* 0x001f00675e007988 */ /* 0x0009e2000800040c */
[----:B------:R5:W-:Y:S06]  /*2860*/  MEMBAR.ALL.CTA ;  /* 0x0000000000007992 */ /* 0x000bec0000008000 */
[----:B-----5:R-:W5:Y:S02]  /*2870*/  FENCE.VIEW.ASYNC.S ;  /* 0x00000000000073c6 */ /* 0x020f640000000000 */
[----:B-----5:R-:W-:Y:S06]  /*2880*/  BAR.SYNC.DEFER_BLOCKING 0x0 ;  /* 0x0000000000007b1d */ /* 0x020fec0000010000 */
[----:B------:R-:W-:Y:S01]  /*2890*/  UMOV UR16, UR4 ;  /* 0x0000000400107c82 */ /* 0x000fe20008000000 */
[----:B------:R-:W-:Y:S01]  /*28a0*/  UMOV UR17, 0x40000040 ;  /* 0x4000004000117882 */ /* 0x000fe20000000000 */
[----:B------:R-:W-:Y:S01]  /*28b0*/  UMOV UR18, UR6 ;  /* 0x0000000600127c82 */ /* 0x000fe20008000000 */
[----:B------:R-:W-:Y:S01]  /*28c0*/  UMOV UR19, 0x80000020 ;  /* 0x8000002000137882 */ /* 0x000fe20000000000 */
[----:B------:R-:W-:-:S06]  /*28d0*/  WARPGROUP.ARRIVE ;  /* 0x00000000000079c5 */ /* 0x000fcc0000000000 */
[----:B------:R-:W-:Y:S01]  /*28e0*/  HGMMA.64x64x16.F32.BF16 R24, gdesc[UR16].tnspA, R24 ;  /* 0x20e00000101879f0 */ /* 0x000fe20008701818 */
[----:B------:R-:W-:-:S05]  /*28f0*/  VIADD R92, R92, 0xffffffff ;  /* 0xffffffff5c5c7836 */ /* 0x000fca0000000000 */
[----:B------:R-:W-:Y:S01]  /*2900*/  ISETP.NE.U32.AND P0, PT, R92, RZ, PT ;  /* 0x000000ff5c00720c */ /* 0x000fe20003f05070 */
[C---:B------:R-:W-:Y:S01]  /*2910*/  IMAD.WIDE R12, R19.reuse, 0x2, R10 ;  /* 0x00000002130c7825 */ /* 0x040fe200078e020a */
[----:B------:R-:W-:Y:S03]  /*2920*/  HGMMA.64x64x16.F32.BF16 R24, gdesc[UR8].tnspA, R24, gsb0 ;  /* 0x20e00000081879f0 */ /* 0x000fe60008001818 */
[----:B------:R-:W-:-:S04]  /*2930*/  IMAD.WIDE R10, R19, 0x2, R8 ;  /* 0x00000002130a7825 */ /* 0x000fc800078e0208 */
[----:B------:R-:W-:-:S04]  /*2940*/  IMAD.WIDE R8, R19, 0x2, R6 ;  /* 0x0000000213087825 */ /* 0x000fc800078e0206 */
[----:B------:R-:W-:Y:S01]  /*2950*/  IMAD.WIDE R6, R19, 0x2, R4 ;  /* 0x0000000213067825 */ /* 0x000fe200078e0204 */
[----:B------:R-:W-:-:S03]  /*2960*/  UIADD3 UR13, UR13, -0x20, URZ ;  /* 0xffffffe00d0d7890 */ /* 0x000fc6000fffe03f */
[----:B------:R-:W-:-:S04]  /*2970*/  IMAD.WIDE R4, R19, 0x2, R2 ;  /* 0x0000000213047825 */ /* 0x000fc800078e0202 */
[----:B------:R-:W-:-:S04]  /*2980*/  IMAD.WIDE R2, R19, 0x2, R90 ;  /* 0x0000000213027825 */ /* 0x000fc800078e025a */
[----:B------:R-:W-:-:S04]  /*2990*/  IMAD.WIDE R90, R19, 0x2, R88 ;  /* 0x00000002135a7825 */ /* 0x000fc800078e0258 */
[----:B0-----:R-:W-:-:S04]  /*29a0*/  IMAD.WIDE R106, R19, 0x2, R78 ;  /* 0x00000002136a7825 */ /* 0x001fc800078e024e */
[----:B-1----:R-:W-:-:S04]  /*29b0*/  IMAD.WIDE R110, R19, 0x2, R74 ;  /* 0x00000002136e7825 */ /* 0x002fc800078e024a */
[----:B------:R-:W-:-:S04]  /*29c0*/  IMAD.WIDE R88, R19, 0x2, R86 ;  /* 0x0000000213587825 */ /* 0x000fc800078e0256 */
[----:B------:R-:W-:-:S04]  /*29d0*/  IMAD.WIDE R86, R19, 0x2, R84 ;  /* 0x0000000213567825 */ /* 0x000fc800078e0254 */
[----:B------:R-:W-:-:S04]  /*29e0*/  IMAD.WIDE R84, R19, 0x2, R82 ;  /* 0x0000000213547825 */ /* 0x000fc800078e0252 */
[----:B------:R-:W-:-:S04]  /*29f0*/  IMAD.WIDE R82, R19, 0x2, R80 ;  /* 0x0000000213527825 */ /* 0x000fc800078e0250 */
[----:B------:R-:W-:-:S04]  /*2a00*/  IMAD.WIDE R78, R19, 0x2, R76 ;  /* 0x00000002134e7825 */ /* 0x000fc800078e024c */
[----:B--2---:R-:W-:Y:S02]  /*2a10*/  IMAD.MOV.U32 R108, RZ, RZ, R107 ;  /* 0x000000ffff6c7224 */ /* 0x004fe400078e006b */
[----:B------:R-:W-:Y:S02]  /*2a20*/  IMAD.MOV.U32 R123, RZ, RZ, R111 ;  /* 0x000000ffff7b7224 */ /* 0x000fe400078e006f */
[----:B------:R-:W-:-:S04]  /*2a30*/  IMAD.WIDE R120, R19, 0x2, R72 ;  /* 0x0000000213787825 */ /* 0x000fc800078e0248 */
[----:B---3--:R-:W-:-:S04]  /*2a40*/  IMAD.WIDE R118, R19, 0x2, R70 ;  /* 0x0000000213767825 */ /* 0x008fc800078e0246 */
[----:B------:R-:W-:Y:S01]  /*2a50*/  IMAD.WIDE R68, R67, 0x2, R68 ;  /* 0x0000000243447825 */ /* 0x000fe200078e0244 */
[----:B------:R-:W-:Y:S02]  /*2a60*/  WARPGROUP.DEPBAR.LE gsb0, 0x0 ;  /* 0x00008000000079c5 */ /* 0x000fe40000010000 */
[----:B----4-:R-:W-:Y:S05]  /*2a70*/  @P0 BRA `(.L_x_1) ;  /* 0xfffffff000700947 */ /* 0x010fea000383ffff */
[----:B------:R-:W-:Y:S02]  /*2a80*/  F2FP.BF16.F32.PACK_AB R51, R55, R51 ;  /* 0x000000333733723e */ /* 0x000fe400000010ff */
[----:B------:R-:W-:Y:S02]  /*2a90*/  F2FP.BF16.F32.PACK_AB R50, R54, R50 ;  /* 0x000000323632723e */ /* 0x000fe400000010ff */
[----:B------:R-:W-:Y:S02]  /*2aa0*/  F2FP.BF16.F32.PACK_AB R49, R53, R49 ;  /* 0x000000313531723e */ /* 0x000fe400000010ff */
[----:B------:R-:W-:Y:S02]  /*2ab0*/  F2FP.BF16.F32.PACK_AB R48, R52, R48 ;  /* 0x000000303430723e */ /* 0x000fe400000010ff */
[----:B------:R-:W-:Y:S02]  /*2ac0*/  F2FP.BF16.F32.PACK_AB R43, R47, R43 ;  /* 0x0000002b2f2b723e */ /* 0x000fe400000010ff */
[----:B------:R-:W-:-:S02]  /*2ad0*/  F2FP.BF16.F32.PACK_AB R42, R46, R42 ;  /* 0x0000002a2e2a723e */ /* 0x000fc400000010ff */
        /* <DEDUP_REMOVED lines=9> */
[----:B------:R-:W-:-:S07]  /*2b70*/  F2FP.BF16.F32.PACK_AB R28, R28, R24 ;  /* 0x000000181c1c723e */ /* 0x000fce00000010ff */
.L_x_0:
[----:B------:R-:W-:Y:S01]  /*2b80*/  BAR.SYNC.DEFER_BLOCKING 0x0 ;  /* 0x0000000000007b1d */ /* 0x000fe20000010000 */
[C---:B------:R-:W-:Y:S01]  /*2b90*/  IMAD.SHL.U32 R0, R18.reuse, 0x80, RZ ;  /* 0x0000008012007824 */ /* 0x040fe200078e00ff */
[C---:B------:R-:W-:Y:S01]  /*2ba0*/  LOP3.LUT R5, R15.reuse, R16, RZ, 0xfc, !PT ;  /* 0x000000100f057212 */ /* 0x040fe200078efcff */
[C---:B------:R-:W-:Y:S01]  /*2bb0*/  IMAD.SHL.U32 R26, R18.reuse, 0x10, RZ ;  /* 0x00000010121a7824 */ /* 0x040fe200078e00ff */
[----:B------:R-:W-:Y:S01]  /*2bc0*/  LOP3.LUT R2, R15, 0x3c, R16, 0xfe, !PT ;  /* 0x0000003c0f027812 */ /* 0x000fe200078efe10 */
[----:B------:R-:W-:Y:S01]  /*2bd0*/  IMAD.SHL.U32 R18, R18, 0x8, RZ ;  /* 0x0000000812127824 */ /* 0x000fe200078e00ff */
[----:B------:R-:W-:Y:S01]  /*2be0*/  LOP3.LUT R3, R0, 0x400, RZ, 0xc0, !PT ;  /* 0x0000040000037812 */ /* 0x000fe200078ec0ff */
[----:B------:R-:W-:Y:S01]  /*2bf0*/  ULDC.64 UR6, c[0x0][0x228] ;  /* 0x00008a0000067ab9 */ /* 0x000fe20000000a00 */
[----:B------:R-:W-:Y:S01]  /*2c00*/  LOP3.LUT R0, R26, 0x70, RZ, 0xc0, !PT ;  /* 0x000000701a007812 */ /* 0x000fe200078ec0ff */
[----:B------:R-:W-:Y:S01]  /*2c10*/  ULDC UR4, c[0x0][0x244] ;  /* 0x0000910000047ab9 */ /* 0x000fe20000000800 */
[----:B------:R-:W-:-:S02]  /*2c20*/  LOP3.LUT R18, R18, 0x380, RZ, 0xc0, !PT ;  /* 0x0000038012127812 */ /* 0x000fc400078ec0ff */
[----:B------:R-:W-:Y:S02]  /*2c30*/  IADD3 R3, R3, UR12, R0 ;  /* 0x0000000c03037c10 */ /* 0x000fe4000fffe000 */
[----:B------:R-:W-:Y:S01]  /*2c40*/  LOP3.LUT R26, R26, 0x7f0, RZ, 0xc0, !PT ;  /* 0x000007f01a1a7812 */ /* 0x000fe200078ec0ff */
[----:B------:R-:W0:Y:S01]  /*2c50*/  LDC R0, c[0x0][0x248] ;  /* 0x00009200ff007b82 */ /* 0x000e220000000800 */
[----:B------:R-:W-:Y:S01]  /*2c60*/  ISETP.GE.AND P0, PT, R14, UR6, PT ;  /* 0x000000060e007c0c */ /* 0x000fe2000bf06270 */
[----:B------:R-:W-:Y:S01]  /*2c70*/  IMAD.IADD R44, R18, 0x1, R3 ;  /* 0x00000001122c7824 */ /* 0x000fe200078e0203 */
[--C-:B------:R-:W-:Y:S01]  /*2c80*/  LOP3.LUT R27, R15, 0x3a, R16.reuse, 0xfe, !PT ;  /* 0x0000003a0f1b7812 */ /* 0x100fe200078efe10 */
[----:B------:R-:W-:Y:S01]  /*2c90*/  IMAD R14, R14, UR4, RZ ;  /* 0x000000040e0e7c24 */ /* 0x000fe2000f8e02ff */
[----:B------:R-:W-:Y:S01]  /*2ca0*/  ISETP.LT.AND P1, PT, R5, UR7, !P0 ;  /* 0x0000000705007c0c */ /* 0x000fe2000c721270 */
[----:B------:R-:W-:Y:S01]  /*2cb0*/  ULDC.64 UR4, c[0x0][0x220] ;  /* 0x0000880000047ab9 */ /* 0x000fe20000000a00 */
[----:B------:R-:W-:Y:S01]  /*2cc0*/  LOP3.LUT R3, R15, 0x38, R16, 0xfe, !PT ;  /* 0x000000380f037812 */ /* 0x000fe200078efe10 */
[----:B------:R1:W-:Y:S01]  /*2cd0*/  STSM.16.M88.4 [R44], R28 ;  /* 0x0000001c2c007844 */ /* 0x0003e20000000200 */
[----:B------:R-:W-:-:S02]  /*2ce0*/  LEA R12, P2, R14, UR4, 0x1 ;  /* 0x000000040e0c7c11 */ /* 0x000fc4000f8408ff */
[C-C-:B------:R-:W-:Y:S01]  /*2cf0*/  LOP3.LUT R17, R15.reuse, 0x36, R16.reuse, 0xfe, !PT ;  /* 0x000000360f117812 */ /* 0x140fe200078efe10 */
[----:B------:R-:W-:Y:S01]  /*2d00*/  BAR.SYNC.DEFER_BLOCKING 0x0 ;  /* 0x0000000000007b1d */ /* 0x000fe20000010000 */
[----:B------:R-:W-:Y:S02]  /*2d10*/  LEA.HI.X.SX32 R14, R14, UR5, 0x1, P2 ;  /* 0x000000050e0e7c11 */ /* 0x000fe400090f0eff */
[C-C-:B------:R-:W-:Y:S02]  /*2d20*/  LOP3.LUT R13, R15.reuse, 0x34, R16.reuse, 0xfe, !PT ;  /* 0x000000340f0d7812 */ /* 0x140fe400078efe10 */
[C-C-:B------:R-:W-:Y:S02]  /*2d30*/  LOP3.LUT R36, R15.reuse, 0x32, R16.reuse, 0xfe, !PT ;  /* 0x000000320f247812 */ /* 0x140fe400078efe10 */
[C-C-:B------:R-:W-:Y:S02]  /*2d40*/  LOP3.LUT R18, R15.reuse, 0x30, R16.reuse, 0xfe, !PT ;  /* 0x000000300f127812 */ /* 0x140fe400078efe10 */
[--C-:B------:R-:W-:Y:S01]  /*2d50*/  LOP3.LUT R19, R15, 0x2e, R16.reuse, 0xfe, !PT ;  /* 0x0000002e0f137812 */ /* 0x100fe200078efe10 */
[----:B0-----:R-:W-:Y:S01]  /*2d60*/  IMAD R71, R5, R0, RZ ;  /* 0x0000000005477224 */ /* 0x001fe200078e02ff */
[----:B------:R-:W-:-:S02]  /*2d70*/  LOP3.LUT R24, R15, 0x2c, R16, 0xfe, !PT ;  /* 0x0000002c0f187812 */ /* 0x000fc400078efe10 */
[C-C-:B------:R-:W-:Y:S02]  /*2d80*/  LOP3.LUT R25, R15.reuse, 0x2a, R16.reuse, 0xfe, !PT ;  /* 0x0000002a0f197812 */ /* 0x140fe400078efe10 */
[C-C-:B------:R-:W-:Y:S02]  /*2d90*/  LOP3.LUT R46, R15.reuse, 0x28, R16.reuse, 0xfe, !PT ;  /* 0x000000280f2e7812 */ /* 0x140fe400078efe10 */
[C-C-:B------:R-:W-:Y:S02]  /*2da0*/  LOP3.LUT R52, R15.reuse, 0x26, R16.reuse, 0xfe, !PT ;  /* 0x000000260f347812 */ /* 0x140fe400078efe10 */
[C-C-:B------:R-:W-:Y:S02]  /*2db0*/  LOP3.LUT R54, R15.reuse, 0x24, R16.reuse, 0xfe, !PT ;  /* 0x000000240f367812 */ /* 0x140fe400078efe10 */
[C-C-:B------:R-:W-:Y:S01]  /*2dc0*/  LOP3.LUT R56, R15.reuse, 0x22, R16.reuse, 0xfe, !PT ;  /* 0x000000220f387812 */ /* 0x140fe200078efe10 */
[----:B------:R-:W0:Y:S01]  /*2dd0*/  LDS.128 R20, [R26+UR12] ;  /* 0x0000000c1a147984 */ /* 0x000e220008000c00 */
[----:B------:R-:W-:-:S02]  /*2de0*/  LOP3.LUT R58, R15, 0x20, R16, 0xfe, !PT ;  /* 0x000000200f3a7812 */ /* 0x000fc400078efe10 */
[C-C-:B------:R-:W-:Y:S01]  /*2df0*/  LOP3.LUT R38, R15.reuse, 0x3e, R16.reuse, 0xfe, !PT ;  /* 0x0000003e0f267812 */ /* 0x140fe200078efe10 */
[----:B------:R-:W-:Y:S01]  /*2e00*/  BAR.SYNC.DEFER_BLOCKING 0x0 ;  /* 0x0000000000007b1d */ /* 0x000fe20000010000 */
[C-C-:B------:R-:W-:Y:S02]  /*2e10*/  LOP3.LUT R37, R15.reuse, 0x1e, R16.reuse, 0xfe, !PT ;  /* 0x0000001e0f257812 */ /* 0x140fe400078efe10 */
[C-C-:B------:R-:W-:Y:S02]  /*2e20*/  LOP3.LUT R39, R15.reuse, 0x1c, R16.reuse, 0xfe, !PT ;  /* 0x0000001c0f277812 */ /* 0x140fe400078efe10 */
[C-C-:B------:R-:W-:Y:S02]  /*2e30*/  LOP3.LUT R45, R15.reuse, 0x1a, R16.reuse, 0xfe, !PT ;  /* 0x0000001a0f2d7812 */ /* 0x140fe400078efe10 */
[C-C-:B------:R-:W-:Y:S02]  /*2e40*/  LOP3.LUT R47, R15.reuse, 0x18, R16.reuse, 0xfe, !PT ;  /* 0x000000180f2f7812 */ /* 0x140fe400078efe10 */
[----:B------:R-:W-:-:S02]  /*2e50*/  LOP3.LUT R53, R15, 0x16, R16, 0xfe, !PT ;  /* 0x000000160f357812 */ /* 0x000fc400078efe10 */
[C-C-:B------:R-:W-:Y:S02]  /*2e60*/  LOP3.LUT R55, R15.reuse, 0x14, R16.reuse, 0xfe, !PT ;  /* 0x000000140f377812 */ /* 0x140fe400078efe10 */
[C-C-:B------:R-:W-:Y:S02]  /*2e70*/  LOP3.LUT R57, R15.reuse, 0x12, R16.reuse, 0xfe, !PT ;  /* 0x000000120f397812 */ /* 0x140fe400078efe10 */
[C-C-:B------:R-:W-:Y:S02]  /*2e80*/  LOP3.LUT R59, R15.reuse, 0x10, R16.reuse, 0xfe, !PT ;  /* 0x000000100f3b7812 */ /* 0x140fe400078efe10 */
[C-C-:B------:R-:W-:Y:S02]  /*2e90*/  LOP3.LUT R61, R15.reuse, 0xe, R16.reuse, 0xfe, !PT ;  /* 0x0000000e0f3d7812 */ /* 0x140fe400078efe10 */
[C-C-:B------:R-:W-:Y:S02]  /*2ea0*/  LOP3.LUT R63, R15.reuse, 0xc, R16.reuse, 0xfe, !PT ;  /* 0x0000000c0f3f7812 */ /* 0x140fe400078efe10 */
[----:B------:R-:W-:-:S02]  /*2eb0*/  LOP3.LUT R65, R15, 0xa, R16, 0xfe, !PT ;  /* 0x0000000a0f417812 */ /* 0x000fc400078efe10 */
[C-C-:B------:R-:W-:Y:S01]  /*2ec0*/  LOP3.LUT R67, R15.reuse, 0x8, R16.reuse, 0xfe, !PT ;  /* 0x000000080f437812 */ /* 0x140fe200078efe10 */
[----:B------:R2:W-:Y:S01]  /*2ed0*/  STSM.16.M88.4 [R44], R32 ;  /* 0x000000202c007844 */ /* 0x0005e20000000200 */
[C-C-:B-1----:R-:W-:Y:S02]  /*2ee0*/  LOP3.LUT R31, R15.reuse, 0x6, R16.reuse, 0xfe, !PT ;  /* 0x000000060f1f7812 */ /* 0x142fe400078efe10 */
[--C-:B------:R-:W-:Y:S01]  /*2ef0*/  LOP3.LUT R69, R15, 0x4, R16.reuse, 0xfe, !PT ;  /* 0x000000040f457812 */ /* 0x100fe200078efe10 */
[----:B------:R-:W-:Y:S01]  /*2f00*/  BAR.SYNC.DEFER_BLOCKING 0x0 ;  /* 0x0000000000007b1d */ /* 0x000fe20000010000 */
[----:B------:R-:W-:Y:S02]  /*2f10*/  LEA R28, P2, R71, R12, 0x1 ;  /* 0x0000000c471c7211 */ /* 0x000fe400078408ff */
[--C-:B------:R-:W-:Y:S02]  /*2f20*/  LOP3.LUT R15, R15, 0x2, R16.reuse, 0xfe, !PT ;  /* 0x000000020f0f7812 */ /* 0x100fe400078efe10 */
[----:B------:R-:W-:Y:S01]  /*2f30*/  LEA.HI.X.SX32 R29, R71, R14, 0x1, P2 ;  /* 0x0000000e471d7211 */ /* 0x000fe200010f0eff */
[----:B------:R-:W-:Y:S01]  /*2f40*/  IMAD R71, R0, 0x20, R71 ;  /* 0x0000002000477824 */ /* 0x000fe200078e0247 */
[C---:B------:R-:W-:Y:S01]  /*2f50*/  ISETP.LT.AND P2, PT, R15.reuse, UR7, !P0 ;  /* 0x000000070f007c0c */ /* 0x040fe2000c741270 */
[-C--:B------:R-:W-:Y:S01]  /*2f60*/  IMAD R15, R15, R0.reuse, RZ ;  /* 0x000000000f0f7224 */ /* 0x080fe200078e02ff */
[C---:B------:R-:W-:Y:S01]  /*2f70*/  ISETP.LT.AND P3, PT, R69.reuse, UR7, !P0 ;  /* 0x0000000745007c0c */ /* 0x040fe2000c761270 */
[-C--:B------:R-:W-:Y:S01]  /*2f80*/  IMAD R69, R69, R0.reuse, RZ ;  /* 0x0000000045457224 */ /* 0x080fe200078e02ff */
[C---:B------:R-:W-:Y:S01]  /*2f90*/  ISETP.LT.AND P4, PT, R31.reuse, UR7, !P0 ;  /* 0x000000071f007c0c */ /* 0x040fe2000c781270 */
[----:B--2---:R-:W-:Y:S01]  /*2fa0*/  IMAD R35, R31, R0, RZ ;  /* 0x000000001f237224 */ /* 0x004fe200078e02ff */
[----:B0-----:R-:W-:-:S02]  /*2fb0*/  PRMT R16, R21, 0x7632, R16 ;  /* 0x0000763215107816 */ /* 0x001fc40000000010 */
[-C--:B------:R-:W-:Y:S02]  /*2fc0*/  LEA R32, P6, R69, R12.reuse, 0x1 ;  /* 0x0000000c45207211 */ /* 0x080fe400078c08ff */
[----:B------:R-:W-:Y:S02]  /*2fd0*/  LEA R34, P5, R35, R12, 0x1 ;  /* 0x0000000c23227211 */ /* 0x000fe400078a08ff */
[-C--:B------:R-:W-:Y:S02]  /*2fe0*/  LEA.HI.X.SX32 R33, R69, R14.reuse, 0x1, P6 ;  /* 0x0000000e45217211 */ /* 0x080fe400030f0eff */
[----:B------:R-:W-:Y:S01]  /*2ff0*/  LEA.HI.X.SX32 R35, R35, R14, 0x1, P5 ;  /* 0x0000000e23237211 */ /* 0x000fe200028f0eff */
[----:B------:R-:W0:Y:S01]  /*3000*/  LDS.128 R8, [R26+UR12] ;  /* 0x0000000c1a087984 */ /* 0x000e220008000c00 */
[----:B------:R-:W-:Y:S06]  /*3010*/  BAR.SYNC.DEFER_BLOCKING 0x0 ;  /* 0x0000000000007b1d */ /* 0x000fec0000010000 */
[----:B------:R-:W-:Y:S02]  /*3020*/  STSM.16.M88.4 [R44], R40 ;  /* 0x000000282c007844 */ /* 0x000fe40000000200 */
[----:B------:R-:W-:Y:S06]  /*3030*/  BAR.SYNC.DEFER_BLOCKING 0x0 ;  /* 0x0000000000007b1d */ /* 0x000fec0000010000 */
[----:B------:R-:W1:Y:S02]  /*3040*/  LDS.128 R4, [R26+UR12] ;  /* 0x0000000c1a047984 */ /* 0x000e640008000c00 */
[----:B------:R-:W-:Y:S06]  /*3050*/  BAR.SYNC.DEFER_BLOCKING 0x0 ;  /* 0x0000000000007b1d */ /* 0x000fec0000010000 */
[----:B------:R-:W-:Y:S02]  /*3060*/  STSM.16.M88.4 [R44], R48 ;  /* 0x000000302c007844 */ /* 0x000fe40000000200 */
[----:B------:R-:W-:Y:S06]  /*3070*/  BAR.SYNC.DEFER_BLOCKING 0x0 ;  /* 0x0000000000007b1d */ /* 0x000fec0000010000 */
[----:B------:R2:W-:Y:S01]  /*3080*/  @P1 STG.E.U16 desc[UR14][R28.64], R20 ;  /* 0x000000141c001986 */ /* 0x0005e2000c10150e */
[----:B------:R-:W-:-:S04]  /*3090*/  LEA R30, P1, R15, R12, 0x1 ;  /* 0x0000000c0f1e7211 */ /* 0x000fc800078208ff */
[----:B------:R-:W-:Y:S02]  /*30a0*/  LEA.HI.X.SX32 R31, R15, R14, 0x1, P1 ;  /* 0x0000000e0f1f7211 */ /* 0x000fe400008f0eff */
[C---:B------:R-:W-:Y:S01]  /*30b0*/  ISETP.LT.AND P1, PT, R67.reuse, UR7, !P0 ;  /* 0x0000000743007c0c */ /* 0x040fe2000c721270 */
[----:B------:R-:W-:Y:S01]  /*30c0*/  IMAD R67, R67, R0, RZ ;  /* 0x0000000043437224 */ /* 0x000fe200078e02ff */
[----:B------:R-:W-:Y:S01]  /*30d0*/  PRMT R15, R20, 0x7632, R15 ;  /* 0x00007632140f7816 */ /* 0x000fe2000000000f */
[----:B------:R3:W-:Y:S01]  /*30e0*/  @P2 STG.E.U16 desc[UR14][R30.64], R21 ;  /* 0x000000151e002986 */ /* 0x0007e2000c10150e */
[----:B------:R-:W-:Y:S02]  /*30f0*/  ISETP.LT.AND P2, PT, R27, UR7, !P0 ;  /* 0x000000071b007c0c */ /* 0x000fe4000c741270 */
[----:B--2---:R-:W-:Y:S01]  /*3100*/  LEA R28, P6, R67, R12, 0x1 ;  /* 0x0000000c431c7211 */ /* 0x004fe200078c08ff */
[----:B------:R2:W-:Y:S01]  /*3110*/  @P3 STG.E.U16 desc[UR14][R32.64], R22 ;  /* 0x0000001620003986 */ /* 0x0005e2000c10150e */
[C---:B------:R-:W-:Y:S01]  /*3120*/  ISETP.LT.AND P3, PT, R61.reuse, UR7, !P0 ;  /* 0x000000073d007c0c */ /* 0x040fe2000c761270 */
[----:B------:R-:W-:Y:S01]  /*3130*/  IMAD R61, R61, R0, RZ ;  /* 0x000000003d3d7224 */ /* 0x000fe200078e02ff */
[----:B------:R-:W-:Y:S01]  /*3140*/  LEA.HI.X.SX32 R29, R67, R14, 0x1, P6 ;  /* 0x0000000e431d7211 */ /* 0x000fe200030f0eff */
[----:B------:R-:W-:Y:S01]  /*3150*/  @P4 STG.E.U16 desc[UR14][R34.64], R23 ;  /* 0x0000001722004986 */ /* 0x000fe2000c10150e */
[C---:B------:R-:W-:Y:S01]  /*3160*/  ISETP.LT.AND P4, PT, R65.reuse, UR7, !P0 ;  /* 0x0000000741007c0c */ /* 0x040fe2000c781270 */
[-C--:B------:R-:W-:Y:S01]  /*3170*/  IMAD R65, R65, R0.reuse, RZ ;  /* 0x0000000041417224 */ /* 0x080fe200078e02ff */
[----:B------:R-:W-:Y:S01]  /*3180*/  PRMT R27, R22, 0x7632, R27 ;  /* 0x00007632161b7816 */ /* 0x000fe2000000001b */
[----:B------:R4:W-:Y:S01]  /*3190*/  @P1 STG.E.U16 desc[UR14][R28.64], R15 ;  /* 0x0000000f1c001986 */ /* 0x0009e2000c10150e */
[C---:B------:R-:W-:Y:S01]  /*31a0*/  ISETP.LT.AND P1, PT, R63.reuse, UR7, !P0 ;  /* 0x000000073f007c0c */ /* 0x040fe2000c721270 */
[----:B------:R-:W-:Y:S01]  /*31b0*/  IMAD R63, R63, R0, RZ ;  /* 0x000000003f3f7224 */ /* 0x000fe200078e02ff */
[----:B------:R-:W-:-:S04]  /*31c0*/  LEA R20, P5, R65, R12, 0x1 ;  /* 0x0000000c41147211 */ /* 0x000fc800078a08ff */
[----:B---3--:R-:W-:Y:S02]  /*31d0*/  LEA.HI.X.SX32 R21, R65, R14, 0x1, P5 ;  /* 0x0000000e41157211 */ /* 0x008fe400028f0eff */
[-C--:B------:R-:W-:Y:S02]  /*31e0*/  LEA R30, P6, R63, R12.reuse, 0x1 ;  /* 0x0000000c3f1e7211 */ /* 0x080fe400078c08ff */
[----:B--2---:R-:W-:Y:S01]  /*31f0*/  LEA R22, P5, R61, R12, 0x1 ;  /* 0x0000000c3d167211 */ /* 0x004fe200078a08ff */
[----:B------:R-:W-:Y:S01]  /*3200*/  @P4 STG.E.U16 desc[UR14][R20.64], R16 ;  /* 0x0000001014004986 */ /* 0x000fe2000c10150e */
[C---:B------:R-:W-:Y:S01]  /*3210*/  ISETP.LT.AND P4, PT, R59.reuse, UR7, !P0 ;  /* 0x000000073b007c0c */ /* 0x040fe2000c781270 */
[----:B------:R-:W-:Y:S01]  /*3220*/  IMAD R59, R59, R0, RZ ;  /* 0x000000003b3b7224 */ /* 0x000fe200078e02ff */
[----:B----4-:R-:W-:Y:S02]  /*3230*/  PRMT R29, R23, 0x7632, R29 ;  /* 0x00007632171d7816 */ /* 0x010fe4000000001d */
[----:B------:R-:W-:-:S02]  /*3240*/  LEA.HI.X.SX32 R31, R63, R14, 0x1, P6 ;  /* 0x0000000e3f1f7211 */ /* 0x000fc400030f0eff */
[----:B------:R-:W-:Y:S02]  /*3250*/  LEA.HI.X.SX32 R23, R61, R14, 0x1, P5 ;  /* 0x0000000e3d177211 */ /* 0x000fe400028f0eff */
[----:B------:R-:W-:Y:S01]  /*3260*/  LEA R28, P5, R59, R12, 0x1 ;  /* 0x0000000c3b1c7211 */ /* 0x000fe200078a08ff */
[----:B------:R-:W-:Y:S01]  /*3270*/  @P1 STG.E.U16 desc[UR14][R30.64], R27 ;  /* 0x0000001b1e001986 */ /* 0x000fe2000c10150e */
[C---:B------:R-:W-:Y:S01]  /*3280*/  ISETP.LT.AND P1, PT, R57.reuse, UR7, !P0 ;  /* 0x0000000739007c0c */ /* 0x040fe2000c721270 */
[-C--:B------:R-:W-:Y:S02]  /*3290*/  IMAD R57, R57, R0.reuse, RZ ;  /* 0x0000000039397224 */ /* 0x080fe400078e02ff */
[----:B------:R2:W-:Y:S01]  /*32a0*/  @P3 STG.E.U16 desc[UR14][R22.64], R29 ;  /* 0x0000001d16003986 */ /* 0x0005e2000c10150e */
[C---:B------:R-:W-:Y:S01]  /*32b0*/  ISETP.LT.AND P3, PT, R55.reuse, UR7, !P0 ;  /* 0x0000000737007c0c */ /* 0x040fe2000c761270 */
[----:B------:R-:W-:Y:S01]  /*32c0*/  IMAD R55, R55, R0, RZ ;  /* 0x0000000037377224 */ /* 0x000fe200078e02ff */
[----:B------:R-:W-:-:S04]  /*32d0*/  LEA R32, P6, R57, R12, 0x1 ;  /* 0x0000000c39207211 */ /* 0x000fc800078c08ff */
[-C--:B------:R-:W-:Y:S02]  /*32e0*/  LEA.HI.X.SX32 R33, R57, R14.reuse, 0x1, P6 ;  /* 0x0000000e39217211 */ /* 0x080fe400030f0eff */
[----:B--2---:R-:W-:Y:S02]  /*32f0*/  LEA.HI.X.SX32 R29, R59, R14, 0x1, P5 ;  /* 0x0000000e3b1d7211 */ /* 0x004fe400028f0eff */
[C---:B------:R-:W-:Y:S01]  /*3300*/  ISETP.LT.AND P5, PT, R53.reuse, UR7, !P0 ;  /* 0x0000000735007c0c */ /* 0x040fe2000c7a1270 */
[----:B------:R-:W-:Y:S02]  /*3310*/  IMAD R53, R53, R0, RZ ;  /* 0x0000000035357224 */ /* 0x000fe400078e02ff */
[----:B0-----:R0:W-:Y:S01]  /*3320*/  @P4 STG.E.U16 desc[UR14][R28.64], R8 ;  /* 0x000000081c004986 */ /* 0x0011e2000c10150e */
[-C--:B------:R-:W-:Y:S02]  /*3330*/  LEA R20, P4, R55, R12.reuse, 0x1 ;  /* 0x0000000c37147211 */ /* 0x080fe400078808ff */
[----:B------:R-:W-:Y:S01]  /*3340*/  LEA R22, P6, R53, R12, 0x1 ;  /* 0x0000000c35167211 */ /* 0x000fe200078c08ff */
[----:B------:R2:W-:Y:S01]  /*3350*/  @P1 STG.E.U16 desc[UR14][R32.64], R9 ;  /* 0x0000000920001986 */ /* 0x0005e2000c10150e */
[----:B------:R-:W-:-:S02]  /*3360*/  LEA.HI.X.SX32 R21, R55, R14, 0x1, P4 ;  /* 0x0000000e37157211 */ /* 0x000fc400020f0eff */
[C---:B------:R-:W-:Y:S01]  /*3370*/  ISETP.LT.AND P4, PT, R47.reuse, UR7, !P0 ;  /* 0x000000072f007c0c */ /* 0x040fe2000c781270 */
[----:B------:R-:W-:Y:S01]  /*3380*/  IMAD R47, R47, R0, RZ ;  /* 0x000000002f2f7224 */ /* 0x000fe200078e02ff */
[----:B------:R-:W-:Y:S01]  /*3390*/  LEA.HI.X.SX32 R23, R53, R14, 0x1, P6 ;  /* 0x0000000e35177211 */ /* 0x000fe200030f0eff */
[----:B------:R-:W-:Y:S01]  /*33a0*/  @P3 STG.E.U16 desc[UR14][R20.64], R10 ;  /* 0x0000000a14003986 */ /* 0x000fe2000c10150e */
[C---:B------:R-:W-:Y:S01]  /*33b0*/  ISETP.LT.AND P3, PT, R45.reuse, UR7, !P0 ;  /* 0x000000072d007c0c */ /* 0x040fe2000c761270 */
[----:B------:R-:W-:Y:S01]  /*33c0*/  IMAD R45, R45, R0, RZ ;  /* 0x000000002d2d7224 */ /* 0x000fe200078e02ff */
[----:B0-----:R-:W-:Y:S01]  /*33d0*/  LEA R28, P6, R47, R12, 0x1 ;  /* 0x0000000c2f1c7211 */ /* 0x001fe200078c08ff */
[----:B------:R0:W-:Y:S01]  /*33e0*/  @P5 STG.E.U16 desc[UR14][R22.64], R11 ;  /* 0x0000000b16005986 */ /* 0x0001e2000c10150e */
[----:B------:R-:W-:Y:S02]  /*33f0*/  ISETP.LT.AND P1, PT, R36, UR7, !P0 ;  /* 0x0000000724007c0c */ /* 0x000fe4000c721270 */
[----:B--2---:R-:W-:-:S02]  /*3400*/  PRMT R9, R8, 0x7632, R9 ;  /* 0x0000763208097816 */ /* 0x004fc40000000009 */
[----:B------:R-:W-:Y:S02]  /*3410*/  LEA R30, P5, R45, R12, 0x1 ;  /* 0x0000000c2d1e7211 */ /* 0x000fe400078a08ff */
[----:B------:R-:W-:Y:S02]  /*3420*/  LEA.HI.X.SX32 R29, R47, R14, 0x1, P6 ;  /* 0x0000000e2f1d7211 */ /* 0x000fe400030f0eff */
[C---:B------:R-:W-:Y:S01]  /*3430*/  ISETP.LT.AND P6, PT, R39.reuse, UR7, !P0 ;  /* 0x0000000727007c0c */ /* 0x040fe2000c7c1270 */
[----:B------:R-:W-:Y:S01]  /*3440*/  IMAD R39, R39, R0, RZ ;  /* 0x0000000027277224 */ /* 0x000fe200078e02ff */
[----:B------:R-:W-:Y:S01]  /*3450*/  LEA.HI.X.SX32 R31, R45, R14, 0x1, P5 ;  /* 0x0000000e2d1f7211 */ /* 0x000fe200028f0eff */
[----:B------:R2:W-:Y:S01]  /*3460*/  @P4 STG.E.U16 desc[UR14][R28.64], R9 ;  /* 0x000000091c004986 */ /* 0x0005e2000c10150e */
[----:B------:R-:W-:Y:S02]  /*3470*/  PRMT R15, R9, 0x7632, R15 ;  /* 0x00007632090f7816 */ /* 0x000fe4000000000f */
[----:B------:R-:W-:-:S02]  /*3480*/  LEA R8, P4, R39, R12, 0x1 ;  /* 0x0000000c27087211 */ /* 0x000fc400078808ff */
[----:B0-----:R-:W-:Y:S01]  /*3490*/  PRMT R11, R10, 0x7632, R11 ;  /* 0x000076320a0b7816 */ /* 0x001fe2000000000b */
[----:B------:R0:W-:Y:S01]  /*34a0*/  @P3 STG.E.U16 desc[UR14][R30.64], R15 ;  /* 0x0000000f1e003986 */ /* 0x0001e2000c10150e */
[C---:B------:R-:W-:Y:S01]  /*34b0*/  ISETP.LT.AND P3, PT, R37.reuse, UR7, !P0 ;  /* 0x0000000725007c0c */ /* 0x040fe2000c761270 */
[----:B------:R-:W-:Y:S01]  /*34c0*/  IMAD R37, R37, R0, RZ ;  /* 0x0000000025257224 */ /* 0x000fe200078e02ff */
[----:B------:R-:W-:Y:S02]  /*34d0*/  PRMT R16, R11, 0x7632, R16 ;  /* 0x000076320b107816 */ /* 0x000fe40000000010 */
[----:B--2---:R-:W-:Y:S02]  /*34e0*/  LEA.HI.X.SX32 R9, R39, R14, 0x1, P4 ;  /* 0x0000000e27097211 */ /* 0x004fe400020f0eff */
[-C--:B------:R-:W-:Y:S02]  /*34f0*/  LEA R20, P5, R37, R12.reuse, 0x1 ;  /* 0x0000000c25147211 */ /* 0x080fe400078a08ff */
[----:B------:R-:W-:Y:S01]  /*3500*/  ISETP.LT.AND P4, PT, R58, UR7, !P0 ;  /* 0x000000073a007c0c */ /* 0x000fe2000c781270 */
[----:B------:R2:W-:Y:S01]  /*3510*/  @P6 STG.E.U16 desc[UR14][R8.64], R11 ;  /* 0x0000000b08006986 */ /* 0x0005e2000c10150e */
[----:B------:R-:W-:Y:S01]  /*3520*/  LEA R10, P6, R71, R12, 0x1 ;  /* 0x0000000c470a7211 */ /* 0x000fe200078c08ff */
[----:B0-----:R-:W-:Y:S01]  /*3530*/  IMAD R15, R0, 0x2, R71 ;  /* 0x00000002000f7824 */ /* 0x001fe200078e0247 */
[----:B------:R-:W-:-:S02]  /*3540*/  LEA.HI.X.SX32 R21, R37, R14, 0x1, P5 ;  /* 0x0000000e25157211 */ /* 0x000fc400028f0eff */
[----:B------:R-:W-:Y:S01]  /*3550*/  ISETP.LT.AND P5, PT, R56, UR7, !P0 ;  /* 0x0000000738007c0c */ /* 0x000fe2000c7a1270 */
[----:B------:R-:W-:Y:S02]  /*3560*/  IMAD R27, R0, 0x2, R15 ;  /* 0x00000002001b7824 */ /* 0x000fe400078e020f */
[----:B------:R0:W-:Y:S01]  /*3570*/  @P3 STG.E.U16 desc[UR14][R20.64], R16 ;  /* 0x0000001014003986 */ /* 0x0001e2000c10150e */
[----:B------:R-:W-:Y:S02]  /*3580*/  ISETP.LT.AND P3, PT, R54, UR7, !P0 ;  /* 0x0000000736007c0c */ /* 0x000fe4000c761270 */
[----:B--2---:R-:W-:Y:S01]  /*3590*/  LEA.HI.X.SX32 R11, R71, R14, 0x1, P6 ;  /* 0x0000000e470b7211 */ /* 0x004fe200030f0eff */
[----:B------:R-:W-:Y:S01]  /*35a0*/  IMAD R9, R0, 0x2, R27 ;  /* 0x0000000200097824 */ /* 0x000fe200078e021b */
[----:B------:R-:W-:-:S03]  /*35b0*/  LEA R22, P6, R15, R12, 0x1 ;  /* 0x0000000c0f167211 */ /* 0x000fc600078c08ff */
[----:B-1----:R-:W-:Y:S01]  /*35c0*/  @P4 STG.E.U16 desc[UR14][R10.64], R4 ;  /* 0x000000040a004986 */ /* 0x002fe2000c10150e */
[----:B------:R-:W-:Y:S01]  /*35d0*/  LEA.HI.X.SX32 R23, R15, R14, 0x1, P6 ;  /* 0x0000000e0f177211 */ /* 0x000fe200030f0eff */
[----:B------:R-:W-:Y:S01]  /*35e0*/  IMAD R15, R0, 0x2, R9 ;  /* 0x00000002000f7824 */ /* 0x000fe200078e0209 */
[C---:B------:R-:W-:Y:S02]  /*35f0*/  LEA R28, P6, R27.reuse, R12, 0x1 ;  /* 0x0000000c1b1c7211 */ /* 0x040fe400078c08ff */
[----:B------:R-:W-:Y:S01]  /*3600*/  ISETP.LT.AND P4, PT, R52, UR7, !P0 ;  /* 0x0000000734007c0c */ /* 0x000fe2000c781270 */
[----:B------:R1:W-:Y:S01]  /*3610*/  @P5 STG.E.U16 desc[UR14][R22.64], R5 ;  /* 0x0000000516005986 */ /* 0x0003e2000c10150e */
[----:B------:R-:W-:Y:S02]  /*3620*/  LEA.HI.X.SX32 R29, R27, R14, 0x1, P6 ;  /* 0x0000000e1b1d7211 */ /* 0x000fe400030f0eff */
[C---:B0-----:R-:W-:Y:S02]  /*3630*/  LEA R20, P6, R9.reuse, R12, 0x1 ;  /* 0x0000000c09147211 */ /* 0x041fe400078c08ff */
[----:B------:R-:W-:Y:S01]  /*3640*/  ISETP.LT.AND P5, PT, R46, UR7, !P0 ;  /* 0x000000072e007c0c */ /* 0x000fe2000c7a1270 */
[----:B------:R-:W-:Y:S01]  /*3650*/  @P3 STG.E.U16 desc[UR14][R28.64], R6 ;  /* 0x000000061c003986 */ /* 0x000fe2000c10150e */
[----:B------:R-:W-:-:S02]  /*3660*/  LEA.HI.X.SX32 R21, R9, R14, 0x1, P6 ;  /* 0x0000000e09157211 */ /* 0x000fc400030f0eff */
[----:B------:R-:W-:Y:S01]  /*3670*/  ISETP.LT.AND P3, PT, R25, UR7, !P0 ;  /* 0x0000000719007c0c */ /* 0x000fe2000c761270 */
[----:B------:R-:W-:Y:S01]  /*3680*/  IMAD R25, R0, 0x2, R15 ;  /* 0x0000000200197824 */ /* 0x000fe200078e020f */
[C---:B------:R-:W-:Y:S01]  /*3690*/  LEA R30, P6, R15.reuse, R12, 0x1 ;  /* 0x0000000c0f1e7211 */ /* 0x040fe200078c08ff */
[----:B------:R-:W0:Y:S01]  /*36a0*/  LDS.128 R8, [R26+UR12] ;  /* 0x0000000c1a087984 */ /* 0x000e220008000c00 */
[----:B------:R-:W-:Y:S02]  /*36b0*/  PRMT R16, R4, 0x7632, R16 ;  /* 0x0000763204107816 */ /* 0x000fe40000000010 */
[----:B------:R-:W-:Y:S01]  /*36c0*/  LEA.HI.X.SX32 R31, R15, R14, 0x1, P6 ;  /* 0x0000000e0f1f7211 */ /* 0x000fe200030f0eff */
[----:B------:R-:W-:Y:S01]  /*36d0*/  IMAD R15, R0, 0x2, R25 ;  /* 0x00000002000f7824 */ /* 0x000fe200078e0219 */
[----:B-1----:R-:W-:Y:S01]  /*36e0*/  LEA R22, P6, R25, R12, 0x1 ;  /* 0x0000000c19167211 */ /* 0x002fe200078c08ff */
[----:B------:R1:W-:Y:S01]  /*36f0*/  @P4 STG.E.U16 desc[UR14][R20.64], R7 ;  /* 0x0000000714004986 */ /* 0x0003e2000c10150e */
[----:B------:R-:W-:-:S02]  /*3700*/  PRMT R5, R5, 0x7632, R5 ;  /* 0x0000763205057816 */ /* 0x000fc40000000005 */
[----:B------:R-:W-:Y:S01]  /*3710*/  LEA.HI.X.SX32 R23, R25, R14, 0x1, P6 ;  /* 0x0000000e19177211 */ /* 0x000fe200030f0eff */
[----:B------:R-:W-:Y:S01]  /*3720*/  @P5 STG.E.U16 desc[UR14][R30.64], R16 ;  /* 0x000000101e005986 */ /* 0x000fe2000c10150e */
[----:B------:R-:W-:Y:S02]  /*3730*/  ISETP.LT.AND P4, PT, R24, UR7, !P0 ;  /* 0x0000000718007c0c */ /* 0x000fe4000c781270 */
[----:B------:R-:W-:Y:S01]  /*3740*/  ISETP.LT.AND P5, PT, R19, UR7, !P0 ;  /* 0x0000000713007c0c */ /* 0x000fe2000c7a1270 */
[----:B------:R-:W-:Y:S01]  /*3750*/  IMAD R19, R0, 0x2, R15 ;  /* 0x0000000200137824 */ /* 0x000fe200078e020f */
[----:B------:R-:W-:Y:S01]  /*3760*/  LEA R4, P6, R15, R12, 0x1 ;  /* 0x0000000c0f047211 */ /* 0x000fe200078c08ff */
[----:B------:R2:W-:Y:S01]  /*3770*/  @P3 STG.E.U16 desc[UR14][R22.64], R5 ;  /* 0x0000000516003986 */ /* 0x0005e2000c10150e */
[----:B------:R-:W-:Y:S02]  /*3780*/  ISETP.LT.AND P3, PT, R18, UR7, !P0 ;  /* 0x0000000712007c0c */ /* 0x000fe4000c761270 */
[----:B-1----:R-:W-:-:S02]  /*3790*/  PRMT R20, R6, 0x7632, R20 ;  /* 0x0000763206147816 */ /* 0x002fc40000000014 */
[----:B--2---:R-:W-:Y:S02]  /*37a0*/  LEA.HI.X.SX32 R5, R15, R14, 0x1, P6 ;  /* 0x0000000e0f057211 */ /* 0x004fe400030f0eff */
[----:B------:R-:W-:Y:S02]  /*37b0*/  LEA R18, P6, R19, R12, 0x1 ;  /* 0x0000000c13127211 */ /* 0x000fe400078c08ff */
[----:B------:R-:W-:Y:S01]  /*37c0*/  PRMT R23, R7, 0x7632, R23 ;  /* 0x0000763207177816 */ /* 0x000fe20000000017 */
[C---:B------:R-:W-:Y:S01]  /*37d0*/  IMAD R7, R0.reuse, 0x2, R19 ;  /* 0x0000000200077824 */ /* 0x040fe200078e0213 */
[----:B------:R-:W-:Y:S01]  /*37e0*/  LEA.HI.X.SX32 R19, R19, R14, 0x1, P6 ;  /* 0x0000000e13137211 */ /* 0x000fe200030f0eff */
[----:B------:R-:W-:Y:S02]  /*37f0*/  @P4 STG.E.U16 desc[UR14][R4.64], R20 ;  /* 0x0000001404004986 */ /* 0x000fe4000c10150e */
[C---:B------:R-:W-:Y:S01]  /*3800*/  IMAD R15, R0.reuse, 0x2, R7 ;  /* 0x00000002000f7824 */ /* 0x040fe200078e0207 */
[-C--:B------:R-:W-:Y:S01]  /*3810*/  LEA R6, P4, R7, R12.reuse, 0x1 ;  /* 0x0000000c07067211 */ /* 0x080fe200078808ff */
[----:B------:R1:W-:Y:S02]  /*3820*/  @P5 STG.E.U16 desc[UR14][R18.64], R23 ;  /* 0x0000001712005986 */ /* 0x0003e4000c10150e */
[----:B------:R-:W-:Y:S01]  /*3830*/  IMAD R21, R0, 0x2, R15 ;  /* 0x0000000200157824 */ /* 0x000fe200078e020f */
[----:B------:R-:W-:-:S02]  /*3840*/  LEA R16, P5, R15, R12, 0x1 ;  /* 0x0000000c0f107211 */ /* 0x000fc400078a08ff */
[-C--:B------:R-:W-:Y:S02]  /*3850*/  LEA.HI.X.SX32 R7, R7, R14.reuse, 0x1, P4 ;  /* 0x0000000e07077211 */ /* 0x080fe400020f0eff */
[----:B------:R-:W-:Y:S02]  /*3860*/  ISETP.LT.AND P4, PT, R17, UR7, !P0 ;  /* 0x0000000711007c0c */ /* 0x000fe4000c781270 */
[----:B------:R-:W-:Y:S01]  /*3870*/  LEA.HI.X.SX32 R17, R15, R14, 0x1, P5 ;  /* 0x0000000e0f117211 */ /* 0x000fe200028f0eff */
[C---:B------:R-:W-:Y:S01]  /*3880*/  IMAD R15, R0.reuse, 0x2, R21 ;  /* 0x00000002000f7824 */ /* 0x040fe200078e0215 */
[----:B------:R-:W-:Y:S01]  /*3890*/  ISETP.LT.AND P5, PT, R13, UR7, !P0 ;  /* 0x000000070d007c0c */ /* 0x000fe2000c7a1270 */
[----:B0-----:R-:W-:Y:S02]  /*38a0*/  @P3 STG.E.U16 desc[UR14][R6.64], R8 ;  /* 0x0000000806003986 */ /* 0x001fe4000c10150e */
[C---:B------:R-:W-:Y:S01]  /*38b0*/  IMAD R13, R0.reuse, 0x2, R15 ;  /* 0x00000002000d7824 */ /* 0x040fe200078e020f */
[-C--:B-1----:R-:W-:Y:S01]  /*38c0*/  LEA R18, P3, R15, R12.reuse, 0x1 ;  /* 0x0000000c0f127211 */ /* 0x082fe200078608ff */
[----:B------:R0:W-:Y:S01]  /*38d0*/  @P1 STG.E.U16 desc[UR14][R16.64], R9 ;  /* 0x0000000910001986 */ /* 0x0001e2000c10150e */
[----:B------:R-:W-:Y:S01]  /*38e0*/  LEA R4, P1, R21, R12, 0x1 ;  /* 0x0000000c15047211 */ /* 0x000fe200078208ff */
[----:B------:R-:W-:Y:S01]  /*38f0*/  IMAD R23, R0, 0x2, R13 ;  /* 0x0000000200177824 */ /* 0x000fe200078e020d */
[----:B------:R-:W-:-:S02]  /*3900*/  LEA.HI.X.SX32 R19, R15, R14, 0x1, P3 ;  /* 0x0000000e0f137211 */ /* 0x000fc400018f0eff */
[----:B------:R-:W-:Y:S01]  /*3910*/  LEA.HI.X.SX32 R5, R21, R14, 0x1, P1 ;  /* 0x0000000e15057211 */ /* 0x000fe200008f0eff */
[C---:B------:R-:W-:Y:S01]  /*3920*/  IMAD R25, R0.reuse, 0x2, R23 ;  /* 0x0000000200197824 */ /* 0x040fe200078e0217 */
[----:B------:R-:W-:Y:S02]  /*3930*/  LEA R20, P6, R13, R12, 0x1 ;  /* 0x0000000c0d147211 */ /* 0x000fe400078c08ff */
[----:B------:R-:W-:Y:S01]  /*3940*/  ISETP.LT.AND P3, PT, R3, UR7, !P0 ;  /* 0x0000000703007c0c */ /* 0x000fe2000c761270 */
[----:B------:R1:W-:Y:S01]  /*3950*/  @P5 STG.E.U16 desc[UR14][R4.64], R10 ;  /* 0x0000000a04005986 */ /* 0x0003e2000c10150e */
[----:B------:R-:W-:Y:S01]  /*3960*/  LEA.HI.X.SX32 R21, R13, R14, 0x1, P6 ;  /* 0x0000000e0d157211 */ /* 0x000fe200030f0eff */
[----:B------:R-:W-:Y:S01]  /*3970*/  IMAD R13, R0, 0x2, R25 ;  /* 0x00000002000d7824 */ /* 0x000fe200078e0219 */
[-C--:B0-----:R-:W-:Y:S01]  /*3980*/  LEA R16, P1, R25, R12.reuse, 0x1 ;  /* 0x0000000c19107211 */ /* 0x081fe200078208ff */
[----:B------:R1:W-:Y:S01]  /*3990*/  @P4 STG.E.U16 desc[UR14][R18.64], R11 ;  /* 0x0000000b12004986 */ /* 0x0003e2000c10150e */
[----:B------:R-:W-:-:S02]  /*39a0*/  LEA R6, P6, R23, R12, 0x1 ;  /* 0x0000000c17067211 */ /* 0x000fc400078c08ff */
[-C--:B------:R-:W-:Y:S02]  /*39b0*/  LEA.HI.X.SX32 R17, R25, R14.reuse, 0x1, P1 ;  /* 0x0000000e19117211 */ /* 0x080fe400008f0eff */
[----:B------:R-:W-:Y:S02]  /*39c0*/  ISETP.LT.AND P1, PT, R2, UR7, !P0 ;  /* 0x0000000702007c0c */ /* 0x000fe4000c721270 */
[----:B------:R-:W-:Y:S02]  /*39d0*/  ISETP.LT.AND P0, PT, R38, UR7, !P0 ;  /* 0x0000000726007c0c */ /* 0x000fe4000c701270 */
[----:B------:R-:W-:Y:S02]  /*39e0*/  PRMT R8, R8, 0x7632, R8 ;  /* 0x0000763208087816 */ /* 0x000fe40000000008 */
[----:B------:R-:W-:Y:S02]  /*39f0*/  LEA.HI.X.SX32 R7, R23, R14, 0x1, P6 ;  /* 0x0000000e17077211 */ /* 0x000fe400030f0eff */
[----:B------:R-:W-:Y:S01]  /*3a00*/  PRMT R3, R9, 0x7632, R3 ;  /* 0x0000763209037816 */ /* 0x000fe20000000003 */
[----:B------:R1:W-:Y:S01]  /*3a10*/  @P3 STG.E.U16 desc[UR14][R20.64], R8 ;  /* 0x0000000814003986 */ /* 0x0003e2000c10150e */
[----:B------:R-:W-:-:S02]  /*3a20*/  PRMT R0, R10, 0x7632, R0 ;  /* 0x000076320a007816 */ /* 0x000fc40000000000 */
[C---:B------:R-:W-:Y:S01]  /*3a30*/  LEA R12, P6, R13.reuse, R12, 0x1 ;  /* 0x0000000c0d0c7211 */ /* 0x040fe200078c08ff */
[----:B------:R1:W-:Y:S03]  /*3a40*/  @P2 STG.E.U16 desc[UR14][R6.64], R3 ;  /* 0x0000000306002986 */ /* 0x0003e6000c10150e */
[----:B------:R-:W-:Y:S01]  /*3a50*/  LEA.HI.X.SX32 R13, R13, R14, 0x1, P6 ;  /* 0x0000000e0d0d7211 */ /* 0x000fe200030f0eff */
[----:B------:R1:W-:Y:S01]  /*3a60*/  @P1 STG.E.U16 desc[UR14][R16.64], R0 ;  /* 0x0000000010001986 */ /* 0x0003e2000c10150e */
[----:B------:R-:W-:Y:S07]  /*3a70*/  @!P0 EXIT ;  /* 0x000000000000894d */ /* 0x000fee0003800000 */
[----:B-1----:R-:W-:-:S05]  /*3a80*/  PRMT R6, R11, 0x7632, R6 ;  /* 0x000076320b067816 */ /* 0x002fca0000000006 */
[----:B------:R-:W-:Y:S01]  /*3a90*/  STG.E.U16 desc[UR14][R12.64], R6 ;  /* 0x000000060c007986 */ /* 0x000fe2000c10150e */
[----:B------:R-:W-:Y:S05]  /*3aa0*/  EXIT ;  /* 0x000000000000794d */ /* 0x000fea0003800000 */
.L_x_2:
[----:B------:R-:W-:-:S00]  /*3ab0*/  BRA `(.L_x_2) ;  /* 0xfffffffc00fc7947 */ /* 0x000fc0000383ffff */
[----:B------:R-:W-:-:S00]  /*3ac0*/  NOP ;  /* 0x0000000000007918 */ /* 0x000fc00000000000 */
        /* <DEDUP_REMOVED lines=11> */
.L_x_3:


//--------------------- .nv.shared.matmul_kernel  --------------------------
	.section	.nv.shared.matmul_kernel,"aw",@nobits
	.sectionflags	@""
	.align	16
	.zero		1024


//--------------------- .nv.shared.reserved.0     --------------------------
	.section	.nv.shared.reserved.0,"aw",@nobits
	.weak		__nv_reservedSMEM_offset_0_alias
	.size		__nv_reservedSMEM_offset_0_alias, 0, 0
	.other		__nv_reservedSMEM_offset_0_alias,@"STO_CUDA_RESERVED_SHARED STV_DEFAULT"
__nv_reservedSMEM_offset_0_alias:
	.zero		0


//--------------------- .nv.constant0.matmul_kernel --------------------------
	.section	.nv.constant0.matmul_kernel,"a",@progbits
	.sectionflags	@""
	.align	4
.nv.constant0.matmul_kernel:
	.zero		608


//--------------------- SYMBOLS --------------------------

	.type		.nv.reservedSmem.offset0,@object
	.size		.nv.reservedSmem.offset0,0x4
